// auto-generated by cutlass_sweep.gemm — config: {"arch": "sm_100", "cluster_m": 1, "cluster_n": 2, "dtype": "e5m2", "stages": 0, "tile_k": 128, "tile_m": 64, "tile_n": 128}
#include "cutlass/cutlass.h"
#include "cutlass/gemm/collective/collective_builder.hpp"
#include "cutlass/gemm/device/gemm_universal_adapter.h"
#include "cutlass/gemm/kernel/gemm_universal.hpp"
#include "cutlass/epilogue/collective/collective_builder.hpp"

using ElemA = cutlass::float_e5m2_t;
using ElemB = cutlass::float_e5m2_t;
using ElemCD = cutlass::float_e5m2_t;
using Acc  = float;
using TileShape    = cute::Shape<cute::_64, cute::_128, cute::_128>;
using ClusterShape = cute::Shape<cute::_1, cute::_2, cute::_1>;

using CollectiveEpilogue = typename cutlass::epilogue::collective::CollectiveBuilder<
    cutlass::arch::Sm100, cutlass::arch::OpClassTensorOp,
    TileShape, ClusterShape,
    cutlass::epilogue::collective::EpilogueTileAuto,
    Acc, Acc,
    ElemCD, cutlass::layout::RowMajor, 128 / cutlass::sizeof_bits<ElemCD>::value,
    ElemCD, cutlass::layout::RowMajor, 128 / cutlass::sizeof_bits<ElemCD>::value,
    cutlass::epilogue::collective::EpilogueScheduleAuto
  >::CollectiveOp;

using CollectiveMainloop = typename cutlass::gemm::collective::CollectiveBuilder<
    cutlass::arch::Sm100, cutlass::arch::OpClassTensorOp,
    ElemA, cutlass::layout::RowMajor, 128 / cutlass::sizeof_bits<ElemA>::value,
    ElemB, cutlass::layout::ColumnMajor, 128 / cutlass::sizeof_bits<ElemB>::value,
    Acc,
    TileShape, ClusterShape,
    cutlass::gemm::collective::StageCountAutoCarveout<static_cast<int>(sizeof(typename CollectiveEpilogue::SharedStorage))>,
    cutlass::gemm::collective::KernelScheduleAuto
  >::CollectiveOp;

using GemmKernel = cutlass::gemm::kernel::GemmUniversal<
    cute::Shape<int,int,int,int>,
    CollectiveMainloop,
    CollectiveEpilogue
>;
using Gemm = cutlass::gemm::device::GemmUniversalAdapter<GemmKernel>;

// Force the device kernel symbol into the cubin without needing a host main.
auto* _anchor = &cutlass::device_kernel<GemmKernel>;


// ===== COMPILED SASS (sm_100a) =====

	.target	sm_100a

	.elftype	@"ET_EXEC"


//--------------------- .note.nv.tkinfo           --------------------------
	.section	.note.nv.tkinfo,"",@"SHT_NOTE"
	.sectionflags	@"SHF_NOTE_NV_TKINFO"
	.tkinfo
        /*0018*/ 	.word	0x00000002
        /*0030*/ 	.string	""
        /*0030*/ 	.string	"ptxas"
        /*0030*/ 	.string	"Cuda compilation tools, release 13.0, V13.0.88"
        /*0030*/ 	.string	"Build cuda_13.0.r13.0/compiler.36424714_0"
        /*0030*/ 	.string	"-arch sm_100a -m 64 "



//--------------------- .note.nv.cuinfo           --------------------------
	.section	.note.nv.cuinfo,"",@"SHT_NOTE"
	.sectionflags	@"SHF_NOTE_NV_CUINFO"
        /*0018*/ 	.short	0x0002
        /*001a*/ 	.short	0x0064
        /*001c*/ 	.short	0x0082
	.zero		2


//--------------------- .nv.info                  --------------------------
	.section	.nv.info,"",@"SHT_CUDA_INFO"
	.align	4


	//----- nvinfo : EIATTR_REGCOUNT
	.align		4
        /*0000*/ 	.byte	0x04, 0x2f
        /*0002*/ 	.short	(.L_19 - .L_18)
	.align		4
.L_18:
        /*0004*/ 	.word	index@(_ZN7cutlass13device_kernelINS_4gemm6kernel13GemmUniversalIN4cute5tupleIJiiiiEEENS1_10collective13CollectiveMmaINS1_35MainloopSm100TmaUmmaWarpSpecializedILi8ELi2ELi4ENS5_IJNS4_1CILi1EEENSA_ILi2EEESB_EEEEENS5_IJNSA_ILi64EEENSA_ILi128EEESG_EEENS_12float_e5m2_tENS5_IJlSB_lEEESI_SJ_NS4_8TiledMMAINS4_8MMA_AtomIJNS4_10MMA_TraitsINS4_19SM100_MMA_F8F6F4_SSEJSI_SI_fSF_SG_NS4_17integral_constantINS4_4UMMA5MajorELSQ_0EEESR_NSO_INSP_7ScaleInELSS_0EEEST_EEEEEENS4_6LayoutINS5_IJSB_SB_SB_EEENS5_IJNSA_ILi0EEESY_SY_EEEEENS5_IJNS4_10UnderscoreES11_S11_EEEEENS4_23SM90_TMA_LOAD_MULTICASTENS4_14ComposedLayoutINS4_7SwizzleILi3ELi4ELi3EEENS4_18smem_ptr_flag_bitsILi8EEENSW_INS5_IJNSA_ILi8EEESG_EEENS5_IJSG_SB_EEEEEEEvNS4_8identityENS4_13SM90_TMA_LOADES1E_vS1F_EENS_8epilogue10collective18CollectiveEpilogueINS1I_23Sm100TmaWarpSpecializedILi2ELi2ELi32ELb0ELb0EEEJSH_NS5_IJNSW_ISF_SB_EES1N_EEESI_SJ_SI_SJ_NS1I_6fusion15FusionCallbacksIS1M_NS1P_17LinearCombinationISI_fSI_fLNS_15FloatRoundStyleE2EEESH_S1O_JEEENS4_5SM1004TMEM4LOAD26SM100_TMEM_LOAD_16dp32b32xES1G_NS15_INS16_ILi2ELi4ELi3EEES19_NSW_INS5_IJS1A_SF_EEENS5_IJSF_SB_EEEEEEENS4_39AutoVectorizingCopyWithAssumedAlignmentILi128EEENS4_14SM90_TMA_STOREES23_S25_S25_EEEvvEEEEvNT_6ParamsE)
        /*0008*/ 	.word	0x00000072


	//----- nvinfo : EIATTR_FRAME_SIZE
	.align		4
.L_19:
        /*000c*/ 	.byte	0x04, 0x11
        /*000e*/ 	.short	(.L_21 - .L_20)
	.align		4
.L_20:
        /*0010*/ 	.word	index@($__internal_2_$__cuda_sm10x_tcgen05_guardrail_trap_unallocated_columns_being_dealloced)
        /*0014*/ 	.word	0x00000000


	//----- nvinfo : EIATTR_FRAME_SIZE
	.align		4
.L_21:
        /*0018*/ 	.byte	0x04, 0x11
        /*001a*/ 	.short	(.L_23 - .L_22)
	.align		4
.L_22:
        /*001c*/ 	.word	index@($__internal_1_$__cuda_sm10x_tcgen05_guardrail_trap_phase_invalid_during_alloc)
        /*0020*/ 	.word	0x00000000


	//----- nvinfo : EIATTR_FRAME_SIZE
	.align		4
.L_23:
        /*0024*/ 	.byte	0x04, 0x11
        /*0026*/ 	.short	(.L_25 - .L_24)
	.align		4
.L_24:
        /*0028*/ 	.word	index@($__internal_0_$__cuda_sm10x_tcgen05_guardrail_trap_col_being_dealloced_not_returned_by_alloc)
        /*002c*/ 	.word	0x00000000


	//----- nvinfo : EIATTR_FRAME_SIZE
	.align		4
.L_25:
        /*0030*/ 	.byte	0x04, 0x11
        /*0032*/ 	.short	(.L_27 - .L_26)
	.align		4
.L_26:
        /*0034*/ 	.word	index@(_ZN7cutlass13device_kernelINS_4gemm6kernel13GemmUniversalIN4cute5tupleIJiiiiEEENS1_10collective13CollectiveMmaINS1_35MainloopSm100TmaUmmaWarpSpecializedILi8ELi2ELi4ENS5_IJNS4_1CILi1EEENSA_ILi2EEESB_EEEEENS5_IJNSA_ILi64EEENSA_ILi128EEESG_EEENS_12float_e5m2_tENS5_IJlSB_lEEESI_SJ_NS4_8TiledMMAINS4_8MMA_AtomIJNS4_10MMA_TraitsINS4_19SM100_MMA_F8F6F4_SSEJSI_SI_fSF_SG_NS4_17integral_constantINS4_4UMMA5MajorELSQ_0EEESR_NSO_INSP_7ScaleInELSS_0EEEST_EEEEEENS4_6LayoutINS5_IJSB_SB_SB_EEENS5_IJNSA_ILi0EEESY_SY_EEEEENS5_IJNS4_10UnderscoreES11_S11_EEEEENS4_23SM90_TMA_LOAD_MULTICASTENS4_14ComposedLayoutINS4_7SwizzleILi3ELi4ELi3EEENS4_18smem_ptr_flag_bitsILi8EEENSW_INS5_IJNSA_ILi8EEESG_EEENS5_IJSG_SB_EEEEEEEvNS4_8identityENS4_13SM90_TMA_LOADES1E_vS1F_EENS_8epilogue10collective18CollectiveEpilogueINS1I_23Sm100TmaWarpSpecializedILi2ELi2ELi32ELb0ELb0EEEJSH_NS5_IJNSW_ISF_SB_EES1N_EEESI_SJ_SI_SJ_NS1I_6fusion15FusionCallbacksIS1M_NS1P_17LinearCombinationISI_fSI_fLNS_15FloatRoundStyleE2EEESH_S1O_JEEENS4_5SM1004TMEM4LOAD26SM100_TMEM_LOAD_16dp32b32xES1G_NS15_INS16_ILi2ELi4ELi3EEES19_NSW_INS5_IJS1A_SF_EEENS5_IJSF_SB_EEEEEEENS4_39AutoVectorizingCopyWithAssumedAlignmentILi128EEENS4_14SM90_TMA_STOREES23_S25_S25_EEEvvEEEEvNT_6ParamsE)
        /*0038*/ 	.word	0x00000000


	//----- nvinfo : EIATTR_MIN_STACK_SIZE
	.align		4
.L_27:
        /*003c*/ 	.byte	0x04, 0x12
        /*003e*/ 	.short	(.L_29 - .L_28)
	.align		4
.L_28:
        /*0040*/ 	.word	index@(_ZN7cutlass13device_kernelINS_4gemm6kernel13GemmUniversalIN4cute5tupleIJiiiiEEENS1_10collective13CollectiveMmaINS1_35MainloopSm100TmaUmmaWarpSpecializedILi8ELi2ELi4ENS5_IJNS4_1CILi1EEENSA_ILi2EEESB_EEEEENS5_IJNSA_ILi64EEENSA_ILi128EEESG_EEENS_12float_e5m2_tENS5_IJlSB_lEEESI_SJ_NS4_8TiledMMAINS4_8MMA_AtomIJNS4_10MMA_TraitsINS4_19SM100_MMA_F8F6F4_SSEJSI_SI_fSF_SG_NS4_17integral_constantINS4_4UMMA5MajorELSQ_0EEESR_NSO_INSP_7ScaleInELSS_0EEEST_EEEEEENS4_6LayoutINS5_IJSB_SB_SB_EEENS5_IJNSA_ILi0EEESY_SY_EEEEENS5_IJNS4_10UnderscoreES11_S11_EEEEENS4_23SM90_TMA_LOAD_MULTICASTENS4_14ComposedLayoutINS4_7SwizzleILi3ELi4ELi3EEENS4_18smem_ptr_flag_bitsILi8EEENSW_INS5_IJNSA_ILi8EEESG_EEENS5_IJSG_SB_EEEEEEEvNS4_8identityENS4_13SM90_TMA_LOADES1E_vS1F_EENS_8epilogue10collective18CollectiveEpilogueINS1I_23Sm100TmaWarpSpecializedILi2ELi2ELi32ELb0ELb0EEEJSH_NS5_IJNSW_ISF_SB_EES1N_EEESI_SJ_SI_SJ_NS1I_6fusion15FusionCallbacksIS1M_NS1P_17LinearCombinationISI_fSI_fLNS_15FloatRoundStyleE2EEESH_S1O_JEEENS4_5SM1004TMEM4LOAD26SM100_TMEM_LOAD_16dp32b32xES1G_NS15_INS16_ILi2ELi4ELi3EEES19_NSW_INS5_IJS1A_SF_EEENS5_IJSF_SB_EEEEEEENS4_39AutoVectorizingCopyWithAssumedAlignmentILi128EEENS4_14SM90_TMA_STOREES23_S25_S25_EEEvvEEEEvNT_6ParamsE)
        /*0044*/ 	.word	0x00000000
.L_29:


//--------------------- .nv.compat                --------------------------
	.section	.nv.compat,"",@"SHT_CUDA_COMPAT_INFO"
	.align	4
        /*0000*/ 	.byte	0x02, 0x09, 0x01, 0x00, 0x02, 0x02, 0x02, 0x00, 0x02, 0x05, 0x05, 0x00, 0x03, 0x07, 0x01, 0x01
        /*0010*/ 	.byte	0x02, 0x03, 0x01, 0x00, 0x02, 0x06, 0x01, 0x00, 0x04, 0x0b, 0x08, 0x00, 0x09, 0x00, 0x00, 0x00
        /*0020*/ 	.byte	0x00, 0x00, 0x00, 0x00


//--------------------- .nv.info._ZN7cutlass13device_kernelINS_4gemm6kernel13GemmUniversalIN4cute5tupleIJiiiiEEENS1_10collective13CollectiveMmaINS1_35MainloopSm100TmaUmmaWarpSpecializedILi8ELi2ELi4ENS5_IJNS4_1CILi1EEENSA_ILi2EEESB_EEEEENS5_IJNSA_ILi64EEENSA_ILi128EEESG_EEENS_12float_e5m2_tENS5_IJlSB_lEEESI_SJ_NS4_8TiledMMAINS4_8MMA_AtomIJNS4_10MMA_TraitsINS4_19SM100_MMA_F8F6F4_SSEJSI_SI_fSF_SG_NS4_17integral_constantINS4_4UMMA5MajorELSQ_0EEESR_NSO_INSP_7ScaleInELSS_0EEEST_EEEEEENS4_6LayoutINS5_IJSB_SB_SB_EEENS5_IJNSA_ILi0EEESY_SY_EEEEENS5_IJNS4_10UnderscoreES11_S11_EEEEENS4_23SM90_TMA_LOAD_MULTICASTENS4_14ComposedLayoutINS4_7SwizzleILi3ELi4ELi3EEENS4_18smem_ptr_flag_bitsILi8EEENSW_INS5_IJNSA_ILi8EEESG_EEENS5_IJSG_SB_EEEEEEEvNS4_8identityENS4_13SM90_TMA_LOADES1E_vS1F_EENS_8epilogue10collective18CollectiveEpilogueINS1I_23Sm100TmaWarpSpecializedILi2ELi2ELi32ELb0ELb0EEEJSH_NS5_IJNSW_ISF_SB_EES1N_EEESI_SJ_SI_SJ_NS1I_6fusion15FusionCallbacksIS1M_NS1P_17LinearCombinationISI_fSI_fLNS_15FloatRoundStyleE2EEESH_S1O_JEEENS4_5SM1004TMEM4LOAD26SM100_TMEM_LOAD_16dp32b32xES1G_NS15_INS16_ILi2ELi4ELi3EEES19_NSW_INS5_IJS1A_SF_EEENS5_IJSF_SB_EEEEEEENS4_39AutoVectorizingCopyWithAssumedAlignmentILi128EEENS4_14SM90_TMA_STOREES23_S25_S25_EEEvvEEEEvNT_6ParamsE --------------------------
	.section	.nv.info._ZN7cutlass13device_kernelINS_4gemm6kernel13GemmUniversalIN4cute5tupleIJiiiiEEENS1_10collective13CollectiveMmaINS1_35MainloopSm100TmaUmmaWarpSpecializedILi8ELi2ELi4ENS5_IJNS4_1CILi1EEENSA_ILi2EEESB_EEEEENS5_IJNSA_ILi64EEENSA_ILi128EEESG_EEENS_12float_e5m2_tENS5_IJlSB_lEEESI_SJ_NS4_8TiledMMAINS4_8MMA_AtomIJNS4_10MMA_TraitsINS4_19SM100_MMA_F8F6F4_SSEJSI_SI_fSF_SG_NS4_17integral_constantINS4_4UMMA5MajorELSQ_0EEESR_NSO_INSP_7ScaleInELSS_0EEEST_EEEEEENS4_6LayoutINS5_IJSB_SB_SB_EEENS5_IJNSA_ILi0EEESY_SY_EEEEENS5_IJNS4_10UnderscoreES11_S11_EEEEENS4_23SM90_TMA_LOAD_MULTICASTENS4_14ComposedLayoutINS4_7SwizzleILi3ELi4ELi3EEENS4_18smem_ptr_flag_bitsILi8EEENSW_INS5_IJNSA_ILi8EEESG_EEENS5_IJSG_SB_EEEEEEEvNS4_8identityENS4_13SM90_TMA_LOADES1E_vS1F_EENS_8epilogue10collective18CollectiveEpilogueINS1I_23Sm100TmaWarpSpecializedILi2ELi2ELi32ELb0ELb0EEEJSH_NS5_IJNSW_ISF_SB_EES1N_EEESI_SJ_SI_SJ_NS1I_6fusion15FusionCallbacksIS1M_NS1P_17LinearCombinationISI_fSI_fLNS_15FloatRoundStyleE2EEESH_S1O_JEEENS4_5SM1004TMEM4LOAD26SM100_TMEM_LOAD_16dp32b32xES1G_NS15_INS16_ILi2ELi4ELi3EEES19_NSW_INS5_IJS1A_SF_EEENS5_IJSF_SB_EEEEEEENS4_39AutoVectorizingCopyWithAssumedAlignmentILi128EEENS4_14SM90_TMA_STOREES23_S25_S25_EEEvvEEEEvNT_6ParamsE,"",@"SHT_CUDA_INFO"
	.sectionflags	@""
	.align	4


	//----- nvinfo : EIATTR_CUDA_API_VERSION
	.align		4
        /*0000*/ 	.byte	0x04, 0x37
        /*0002*/ 	.short	(.L_31 - .L_30)
.L_30:
        /*0004*/ 	.word	0x00000082


	//----- nvinfo : EIATTR_KPARAM_INFO
	.align		4
.L_31:
        /*0008*/ 	.byte	0x04, 0x17
        /*000a*/ 	.short	(.L_33 - .L_32)
.L_32:
        /*000c*/ 	.word	0x00000000
        /*0010*/ 	.short	0x0000
        /*0012*/ 	.short	0x0000
        /*0014*/ 	.byte	0x00, 0xf0, 0x01, 0x20


	//----- nvinfo : EIATTR_AT_ENTRY_FRAGMENTS
	.align		4
.L_33:
        /*0018*/ 	.byte	0x04, 0x4f
        /*001a*/ 	.short	(.L_35 - .L_34)


	//   ....[0]....
.L_34:
        /*001c*/ 	.word	0x00000006


	//----- nvinfo : EIATTR_RESERVED_SMEM_USED
	.align		4
.L_35:
        /*0020*/ 	.byte	0x01, 0x41
	.zero		2


	//----- nvinfo : EIATTR_SPARSE_MMA_MASK
	.align		4
        /*0024*/ 	.byte	0x03, 0x50
        /*0026*/ 	.short	0x0000


	//----- nvinfo : EIATTR_TCGEN05_1CTA_USED
	.align		4
        /*0028*/ 	.byte	0x01, 0x51
	.zero		2


	//----- nvinfo : EIATTR_MAXREG_COUNT
	.align		4
        /*002c*/ 	.byte	0x03, 0x1b
        /*002e*/ 	.short	0x00ff


	//----- nvinfo : EIATTR_NUM_BARRIERS
	.align		4
        /*0030*/ 	.byte	0x02, 0x4c
        /*0032*/ 	.byte	0x07
	.zero		1


	//----- nvinfo : EIATTR_EXTERNS
	.align		4
        /*0034*/ 	.byte	0x04, 0x0f
        /*0036*/ 	.short	(.L_37 - .L_36)


	//   ....[0]....
	.align		4
.L_36:
        /*0038*/ 	.word	index@(__assertfail)


	//----- nvinfo : EIATTR_MERCURY_ISA_VERSION
	.align		4
.L_37:
        /*003c*/ 	.byte	0x03, 0x5f
        /*003e*/ 	.short	0x0101


	//----- nvinfo : EIATTR_INT_WARP_WIDE_INSTR_OFFSETS
	.align		4
        /*0040*/ 	.byte	0x04, 0x31
        /*0042*/ 	.short	(.L_39 - .L_38)


	//   ....[0]....
.L_38:
        /*0044*/ 	.word	0x00003f70


	//   ....[1]....
        /*0048*/ 	.word	0x00003f90


	//   ....[2]....
        /*004c*/ 	.word	0x00003fc0


	//   ....[3]....
        /*0050*/ 	.word	0x00004b00


	//   ....[4]....
        /*0054*/ 	.word	0x00004b70


	//   ....[5]....
        /*0058*/ 	.word	0x00004c40


	//   ....[6]....
        /*005c*/ 	.word	0x00004cf0


	//----- nvinfo : EIATTR_COOP_GROUP_MASK_REGIDS
	.align		4
.L_39:
        /*0060*/ 	.byte	0x04, 0x29
        /*0062*/ 	.short	(.L_41 - .L_40)


	//   ....[0]....
.L_40:
        /*0064*/ 	.word	0xffffffff


	//   ....[1]....
        /*0068*/ 	.word	0xffffffff


	//   ....[2]....
        /*006c*/ 	.word	0xffffffff


	//   ....[3]....
        /*0070*/ 	.word	0xffffffff


	//   ....[4]....
        /*0074*/ 	.word	0xffffffff


	//   ....[5]....
        /*0078*/ 	.word	0xffffffff


	//   ....[6]....
        /*007c*/ 	.word	0xffffffff


	//   ....[7]....
        /*0080*/ 	.word	0xffffffff


	//   ....[8]....
        /*0084*/ 	.word	0xffffffff


	//   ....[9]....
        /*0088*/ 	.word	0xffffffff


	//   ....[10]....
        /*008c*/ 	.word	0xffffffff


	//   ....[11]....
        /*0090*/ 	.word	0xffffffff


	//   ....[12]....
        /*0094*/ 	.word	0xffffffff


	//   ....[13]....
        /*0098*/ 	.word	0xffffffff


	//----- nvinfo : EIATTR_COOP_GROUP_INSTR_OFFSETS
	.align		4
.L_41:
        /*009c*/ 	.byte	0x04, 0x28
        /*009e*/ 	.short	(.L_43 - .L_42)


	//   ....[0]....
.L_42:
        /*00a0*/ 	.word	0x00000080


	//   ....[1]....
        /*00a4*/ 	.word	0x000004f0


	//   ....[2]....
        /*00a8*/ 	.word	0x00000750


	//   ....[3]....
        /*00ac*/ 	.word	0x000008b0


	//   ....[4]....
        /*00b0*/ 	.word	0x000009b0


	//   ....[5]....
        /*00b4*/ 	.word	0x00000b20


	//   ....[6]....
        /*00b8*/ 	.word	0x00000cc0


	//   ....[7]....
        /*00bc*/ 	.word	0x00000e70


	//   ....[8]....
        /*00c0*/ 	.word	0x00002050


	//   ....[9]....
        /*00c4*/ 	.word	0x00003160


	//   ....[10]....
        /*00c8*/ 	.word	0x00003370


	//   ....[11]....
        /*00cc*/ 	.word	0x000033a0


	//   ....[12]....
        /*00d0*/ 	.word	0x00003e50


	//   ....[13]....
        /*00d4*/ 	.word	0x00004080


	//----- nvinfo : EIATTR_VRC_CTA_INIT_COUNT
	.align		4
.L_43:
        /*00d8*/ 	.byte	0x02, 0x4a
        /*00da*/ 	.byte	0x80
	.zero		1


	//----- nvinfo : EIATTR_SYSCALL_OFFSETS
	.align		4
        /*00dc*/ 	.byte	0x04, 0x46
        /*00de*/ 	.short	(.L_45 - .L_44)


	//   ....[0]....
.L_44:
        /*00e0*/ 	.word	0x00005900


	//   ....[1]....
        /*00e4*/ 	.word	0x00005a40


	//   ....[2]....
        /*00e8*/ 	.word	0x00006270


	//   ....[3]....
        /*00ec*/ 	.word	0x00007000


	//----- nvinfo : EIATTR_MBARRIER_INSTR_OFFSETS
	.align		4
.L_45:
        /*00f0*/ 	.byte	0x04, 0x39
        /*00f2*/ 	.short	(.L_47 - .L_46)


	//   ....[0]....
.L_46:
        /*00f4*/ 	.word	0x00000630
        /*00f8*/ 	.word	0x000000ff
        /*00fc*/ 	.word	0x00000000
        /*0100*/ 	.short	0x0100
        /*0102*/ 	.byte	0x04
	.zero		1


	//   ....[1]....
        /*0104*/ 	.word	0x00000640
        /*0108*/ 	.word	0x000000ff
        /*010c*/ 	.word	0x00000040
        /*0110*/ 	.short	0x0100
        /*0112*/ 	.byte	0x04
	.zero		1


	//   ....[2]....
        /*0114*/ 	.word	0x00000650
        /*0118*/ 	.word	0x000000ff
        /*011c*/ 	.word	0x00000008
        /*0120*/ 	.short	0x0100
        /*0122*/ 	.byte	0x04
	.zero		1


	//   ....[3]....
        /*0124*/ 	.word	0x00000660
        /*0128*/ 	.word	0x000000ff
        /*012c*/ 	.word	0x00000048
        /*0130*/ 	.short	0x0100
        /*0132*/ 	.byte	0x04
	.zero		1


	//   ....[4]....
        /*0134*/ 	.word	0x00000670
        /*0138*/ 	.word	0x000000ff
        /*013c*/ 	.word	0x00000010
        /*0140*/ 	.short	0x0100
        /*0142*/ 	.byte	0x04
	.zero		1


	//   ....[5]....
        /*0144*/ 	.word	0x00000680
        /*0148*/ 	.word	0x000000ff
        /*014c*/ 	.word	0x00000050
        /*0150*/ 	.short	0x0100
        /*0152*/ 	.byte	0x04
	.zero		1


	//   ....[6]....
        /*0154*/ 	.word	0x00000690
        /*0158*/ 	.word	0x000000ff
        /*015c*/ 	.word	0x00000018
        /*0160*/ 	.short	0x0100
        /*0162*/ 	.byte	0x04
	.zero		1


	//   ....[7]....
        /*0164*/ 	.word	0x000006a0
        /*0168*/ 	.word	0x000000ff
        /*016c*/ 	.word	0x00000058
        /*0170*/ 	.short	0x0100
        /*0172*/ 	.byte	0x04
	.zero		1


	//   ....[8]....
        /*0174*/ 	.word	0x000006b0
        /*0178*/ 	.word	0x000000ff
        /*017c*/ 	.word	0x00000020
        /*0180*/ 	.short	0x0100
        /*0182*/ 	.byte	0x04
	.zero		1


	//   ....[9]....
        /*0184*/ 	.word	0x000006c0
        /*0188*/ 	.word	0x000000ff
        /*018c*/ 	.word	0x00000060
        /*0190*/ 	.short	0x0100
        /*0192*/ 	.byte	0x04
	.zero		1


	//   ....[10]....
        /*0194*/ 	.word	0x000006d0
        /*0198*/ 	.word	0x000000ff
        /*019c*/ 	.word	0x00000028
        /*01a0*/ 	.short	0x0100
        /*01a2*/ 	.byte	0x04
	.zero		1


	//   ....[11]....
        /*01a4*/ 	.word	0x000006e0
        /*01a8*/ 	.word	0x000000ff
        /*01ac*/ 	.word	0x00000068
        /*01b0*/ 	.short	0x0100
        /*01b2*/ 	.byte	0x04
	.zero		1


	//   ....[12]....
        /*01b4*/ 	.word	0x000006f0
        /*01b8*/ 	.word	0x000000ff
        /*01bc*/ 	.word	0x00000030
        /*01c0*/ 	.short	0x0100
        /*01c2*/ 	.byte	0x04
	.zero		1


	//   ....[13]....
        /*01c4*/ 	.word	0x00000700
        /*01c8*/ 	.word	0x000000ff
        /*01cc*/ 	.word	0x00000070
        /*01d0*/ 	.short	0x0100
        /*01d2*/ 	.byte	0x04
	.zero		1


	//   ....[14]....
        /*01d4*/ 	.word	0x00000710
        /*01d8*/ 	.word	0x000000ff
        /*01dc*/ 	.word	0x00000038
        /*01e0*/ 	.short	0x0100
        /*01e2*/ 	.byte	0x04
	.zero		1


	//   ....[15]....
        /*01e4*/ 	.word	0x00000720
        /*01e8*/ 	.word	0x000000ff
        /*01ec*/ 	.word	0x00000078
        /*01f0*/ 	.short	0x0100
        /*01f2*/ 	.byte	0x04
	.zero		1


	//   ....[16]....
        /*01f4*/ 	.word	0x00000860
        /*01f8*/ 	.word	0x000000ff
        /*01fc*/ 	.word	0x00000080
        /*0200*/ 	.short	0x0100
        /*0202*/ 	.byte	0x04
	.zero		1


	//   ....[17]....
        /*0204*/ 	.word	0x00000870
        /*0208*/ 	.word	0x000000ff
        /*020c*/ 	.word	0x00000090
        /*0210*/ 	.short	0x0100
        /*0212*/ 	.byte	0x04
	.zero		1


	//   ....[18]....
        /*0214*/ 	.word	0x00000880
        /*0218*/ 	.word	0x000000ff
        /*021c*/ 	.word	0x00000088
        /*0220*/ 	.short	0x0100
        /*0222*/ 	.byte	0x04
	.zero		1


	//   ....[19]....
        /*0224*/ 	.word	0x00000890
        /*0228*/ 	.word	0x000000ff
        /*022c*/ 	.word	0x00000098
        /*0230*/ 	.short	0x0100
        /*0232*/ 	.byte	0x04
	.zero		1


	//   ....[20]....
        /*0234*/ 	.word	0x00000980
        /*0238*/ 	.word	0x000000ff
        /*023c*/ 	.word	0x000000a0
        /*0240*/ 	.short	0x0100
        /*0242*/ 	.byte	0x06
	.zero		1


	//   ....[21]....
        /*0244*/ 	.word	0x00000990
        /*0248*/ 	.word	0x000000ff
        /*024c*/ 	.word	0x000000a8
        /*0250*/ 	.short	0x0100
        /*0252*/ 	.byte	0x06
	.zero		1


	//   ....[22]....
        /*0254*/ 	.word	0x00000ad0
        /*0258*/ 	.word	0x000000ff
        /*025c*/ 	.word	0x000000b0
        /*0260*/ 	.short	0x0100
        /*0262*/ 	.byte	0x06
	.zero		1


	//   ....[23]....
        /*0264*/ 	.word	0x00000ae0
        /*0268*/ 	.word	0x000000ff
        /*026c*/ 	.word	0x000000c0
        /*0270*/ 	.short	0x0100
        /*0272*/ 	.byte	0x06
	.zero		1


	//   ....[24]....
        /*0274*/ 	.word	0x00000af0
        /*0278*/ 	.word	0x000000ff
        /*027c*/ 	.word	0x000000b8
        /*0280*/ 	.short	0x0100
        /*0282*/ 	.byte	0x06
	.zero		1


	//   ....[25]....
        /*0284*/ 	.word	0x00000b00
        /*0288*/ 	.word	0x000000ff
        /*028c*/ 	.word	0x000000c8
        /*0290*/ 	.short	0x0100
        /*0292*/ 	.byte	0x06
	.zero		1


	//   ....[26]....
        /*0294*/ 	.word	0x00000c30
        /*0298*/ 	.word	0x000000ff
        /*029c*/ 	.word	0x000000d0
        /*02a0*/ 	.short	0x0100
        /*02a2*/ 	.byte	0x04
	.zero		1


	//   ....[27]....
        /*02a4*/ 	.word	0x00000c40
        /*02a8*/ 	.word	0x000000ff
        /*02ac*/ 	.word	0x000000f0
        /*02b0*/ 	.short	0x0100
        /*02b2*/ 	.byte	0x04
	.zero		1


	//   ....[28]....
        /*02b4*/ 	.word	0x00000c50
        /*02b8*/ 	.word	0x000000ff
        /*02bc*/ 	.word	0x000000d8
        /*02c0*/ 	.short	0x0100
        /*02c2*/ 	.byte	0x04
	.zero		1


	//   ....[29]....
        /*02c4*/ 	.word	0x00000c60
        /*02c8*/ 	.word	0x000000ff
        /*02cc*/ 	.word	0x000000f8
        /*02d0*/ 	.short	0x0100
        /*02d2*/ 	.byte	0x04
	.zero		1


	//   ....[30]....
        /*02d4*/ 	.word	0x00000c70
        /*02d8*/ 	.word	0x000000ff
        /*02dc*/ 	.word	0x000000e0
        /*02e0*/ 	.short	0x0100
        /*02e2*/ 	.byte	0x04
	.zero		1


	//   ....[31]....
        /*02e4*/ 	.word	0x00000c80
        /*02e8*/ 	.word	0x000000ff
        /*02ec*/ 	.word	0x00000100
        /*02f0*/ 	.short	0x0100
        /*02f2*/ 	.byte	0x04
	.zero		1


	//   ....[32]....
        /*02f4*/ 	.word	0x00000c90
        /*02f8*/ 	.word	0x000000ff
        /*02fc*/ 	.word	0x000000e8
        /*0300*/ 	.short	0x0100
        /*0302*/ 	.byte	0x04
	.zero		1


	//   ....[33]....
        /*0304*/ 	.word	0x00000ca0
        /*0308*/ 	.word	0x000000ff
        /*030c*/ 	.word	0x00000108
        /*0310*/ 	.short	0x0100
        /*0312*/ 	.byte	0x04
	.zero		1


	//   ....[34]....
        /*0314*/ 	.word	0x00000d90
        /*0318*/ 	.word	0x000000ff
        /*031c*/ 	.word	0x00000110
        /*0320*/ 	.short	0x0100
        /*0322*/ 	.byte	0x04
	.zero		1


	//   ....[35]....
        /*0324*/ 	.word	0x00000da0
        /*0328*/ 	.word	0x000000ff
        /*032c*/ 	.word	0x00000120
        /*0330*/ 	.short	0x0100
        /*0332*/ 	.byte	0x04
	.zero		1


	//   ....[36]....
        /*0334*/ 	.word	0x00000db0
        /*0338*/ 	.word	0x000000ff
        /*033c*/ 	.word	0x00000118
        /*0340*/ 	.short	0x0100
        /*0342*/ 	.byte	0x04
	.zero		1


	//   ....[37]....
        /*0344*/ 	.word	0x00000dc0
        /*0348*/ 	.word	0x000000ff
        /*034c*/ 	.word	0x00000128
        /*0350*/ 	.short	0x0100
        /*0352*/ 	.byte	0x04
	.zero		1


	//   ....[38]....
        /*0354*/ 	.word	0x00001900
        /*0358*/ 	.word	0x00000000
        /*035c*/ 	.word	0x00000120
        /*0360*/ 	.short	0x010a
        /*0362*/ 	.byte	0xff
	.zero		1


	//   ....[39]....
        /*0364*/ 	.word	0x00001920
        /*0368*/ 	.word	0x00000000
        /*036c*/ 	.word	0x00000110
        /*0370*/ 	.short	0x0101
        /*0372*/ 	.byte	0xff
	.zero		1


	//   ....[40]....
        /*0374*/ 	.word	0x000019e0
        /*0378*/ 	.word	0x000000ff
        /*037c*/ 	.word	0x00000040
        /*0380*/ 	.short	0x010a
        /*0382*/ 	.byte	0x04
	.zero		1


	//   ....[41]....
        /*0384*/ 	.word	0x00001a60
        /*0388*/ 	.word	0x000000ff
        /*038c*/ 	.word	0x00000040
        /*0390*/ 	.short	0x010a
        /*0392*/ 	.byte	0x21
	.zero		1


	//   ....[42]....
        /*0394*/ 	.word	0x00001bf0
        /*0398*/ 	.word	0x000000ff
        /*039c*/ 	.word	0x00000040
        /*03a0*/ 	.short	0x010a
        /*03a2*/ 	.byte	0x08
	.zero		1


	//   ....[43]....
        /*03a4*/ 	.word	0x00001d10
        /*03a8*/ 	.word	0x000000ff
        /*03ac*/ 	.word	0x000000a8
        /*03b0*/ 	.short	0x0101
        /*03b2*/ 	.byte	0x07
	.zero		1


	//   ....[44]....
        /*03b4*/ 	.word	0x00001d30
        /*03b8*/ 	.word	0x000000ff
        /*03bc*/ 	.word	0x00000040
        /*03c0*/ 	.short	0x010a
        /*03c2*/ 	.byte	0x04
	.zero		1


	//   ....[45]....
        /*03c4*/ 	.word	0x00001db0
        /*03c8*/ 	.word	0x000000ff
        /*03cc*/ 	.word	0x00000040
        /*03d0*/ 	.short	0x010a
        /*03d2*/ 	.byte	0x11
	.zero		1


	//   ....[46]....
        /*03d4*/ 	.word	0x00001f40
        /*03d8*/ 	.word	0x000000ff
        /*03dc*/ 	.word	0x00000040
        /*03e0*/ 	.short	0x010a
        /*03e2*/ 	.byte	0x06
	.zero		1


	//   ....[47]....
        /*03e4*/ 	.word	0x00002080
        /*03e8*/ 	.word	0x00000003
        /*03ec*/ 	.word	0x000000b0
        /*03f0*/ 	.short	0x010a
        /*03f2*/ 	.byte	0xff
	.zero		1


	//   ....[48]....
        /*03f4*/ 	.word	0x000021d0
        /*03f8*/ 	.word	0x00000000
        /*03fc*/ 	.word	0x00000000
        /*0400*/ 	.short	0x0101
        /*0402*/ 	.byte	0xff
	.zero		1


	//   ....[49]....
        /*0404*/ 	.word	0x00002770
        /*0408*/ 	.word	0x000000ff
        /*040c*/ 	.word	0x00000000
        /*0410*/ 	.short	0x010a
        /*0412*/ 	.byte	0x04
	.zero		1


	//   ....[50]....
        /*0414*/ 	.word	0x00002800
        /*0418*/ 	.word	0x000000ff
        /*041c*/ 	.word	0x00000000
        /*0420*/ 	.short	0x010a
        /*0422*/ 	.byte	0x05
	.zero		1


	//   ....[51]....
        /*0424*/ 	.word	0x00002890
        /*0428*/ 	.word	0x000000ff
        /*042c*/ 	.word	0x00000000
        /*0430*/ 	.short	0x010a
        /*0432*/ 	.byte	0x05
	.zero		1


	//   ....[52]....
        /*0434*/ 	.word	0x00002920
        /*0438*/ 	.word	0x000000ff
        /*043c*/ 	.word	0x00000000
        /*0440*/ 	.short	0x010a
        /*0442*/ 	.byte	0x05
	.zero		1


	//   ....[53]....
        /*0444*/ 	.word	0x000029b0
        /*0448*/ 	.word	0x000000ff
        /*044c*/ 	.word	0x00000000
        /*0450*/ 	.short	0x010a
        /*0452*/ 	.byte	0x05
	.zero		1


	//   ....[54]....
        /*0454*/ 	.word	0x00002a40
        /*0458*/ 	.word	0x000000ff
        /*045c*/ 	.word	0x00000000
        /*0460*/ 	.short	0x010a
        /*0462*/ 	.byte	0x05
	.zero		1


	//   ....[55]....
        /*0464*/ 	.word	0x00002ad0
        /*0468*/ 	.word	0x000000ff
        /*046c*/ 	.word	0x00000000
        /*0470*/ 	.short	0x010a
        /*0472*/ 	.byte	0x05
	.zero		1


	//   ....[56]....
        /*0474*/ 	.word	0x00002b70
        /*0478*/ 	.word	0x00000000
        /*047c*/ 	.word	0x00000000
        /*0480*/ 	.short	0x010a
        /*0482*/ 	.byte	0xff
	.zero		1


	//   ....[57]....
        /*0484*/ 	.word	0x00002cb0
        /*0488*/ 	.word	0x00000002
        /*048c*/ 	.word	0x00000110
        /*0490*/ 	.short	0x010a
        /*0492*/ 	.byte	0xff
	.zero		1


	//   ....[58]....
        /*0494*/ 	.word	0x00002d10
        /*0498*/ 	.word	0x00000004
        /*049c*/ 	.word	0x00000000
        /*04a0*/ 	.short	0x0101
        /*04a2*/ 	.byte	0xff
	.zero		1


	//   ....[59]....
        /*04a4*/ 	.word	0x00002d30
        /*04a8*/ 	.word	0x000000ff
        /*04ac*/ 	.word	0x000000c0
        /*04b0*/ 	.short	0x010a
        /*04b2*/ 	.byte	0x04
	.zero		1


	//   ....[60]....
        /*04b4*/ 	.word	0x00002e50
        /*04b8*/ 	.word	0x00000002
        /*04bc*/ 	.word	0x000000b0
        /*04c0*/ 	.short	0x010a
        /*04c2*/ 	.byte	0xff
	.zero		1


	//   ....[61]....
        /*04c4*/ 	.word	0x00002f60
        /*04c8*/ 	.word	0x00000002
        /*04cc*/ 	.word	0x00000000
        /*04d0*/ 	.short	0x0101
        /*04d2*/ 	.byte	0xff
	.zero		1


	//   ....[62]....
        /*04d4*/ 	.word	0x00002ff0
        /*04d8*/ 	.word	0x000000ff
        /*04dc*/ 	.word	0x000000c0
        /*04e0*/ 	.short	0x0106
        /*04e2*/ 	.byte	0x04
	.zero		1


	//   ....[63]....
        /*04e4*/ 	.word	0x00003010
        /*04e8*/ 	.word	0x000000ff
        /*04ec*/ 	.word	0x000000c0
        /*04f0*/ 	.short	0x010a
        /*04f2*/ 	.byte	0x04
	.zero		1


	//   ....[64]....
        /*04f4*/ 	.word	0x000030a0
        /*04f8*/ 	.word	0x000000ff
        /*04fc*/ 	.word	0x000000c0
        /*0500*/ 	.short	0x0106
        /*0502*/ 	.byte	0x07
	.zero		1


	//   ....[65]....
        /*0504*/ 	.word	0x000030e0
        /*0508*/ 	.word	0x00000000
        /*050c*/ 	.word	0x000000c0
        /*0510*/ 	.short	0x010a
        /*0512*/ 	.byte	0xff
	.zero		1


	//   ....[66]....
        /*0514*/ 	.word	0x00003640
        /*0518*/ 	.word	0x00000000
        /*051c*/ 	.word	0x000000b0
        /*0520*/ 	.short	0x010a
        /*0522*/ 	.byte	0xff
	.zero		1


	//   ....[67]....
        /*0524*/ 	.word	0x00003740
        /*0528*/ 	.word	0x00000003
        /*052c*/ 	.word	0x00000000
        /*0530*/ 	.short	0x0101
        /*0532*/ 	.byte	0xff
	.zero		1


	//   ....[68]....
        /*0534*/ 	.word	0x00003750
        /*0538*/ 	.word	0x000000ff
        /*053c*/ 	.word	0x00000000
        /*0540*/ 	.short	0x010a
        /*0542*/ 	.byte	0x04
	.zero		1


	//   ....[69]....
        /*0544*/ 	.word	0x000037d0
        /*0548*/ 	.word	0x000000ff
        /*054c*/ 	.word	0x000000f0
        /*0550*/ 	.short	0x010a
        /*0552*/ 	.byte	0x1f
	.zero		1


	//   ....[70]....
        /*0554*/ 	.word	0x000038b0
        /*0558*/ 	.word	0x000000ff
        /*055c*/ 	.word	0x00000000
        /*0560*/ 	.short	0x010a
        /*0562*/ 	.byte	0x05
	.zero		1


	//   ....[71]....
        /*0564*/ 	.word	0x000039f0
        /*0568*/ 	.word	0x000000ff
        /*056c*/ 	.word	0x00000000
        /*0570*/ 	.short	0x010a
        /*0572*/ 	.byte	0x04
	.zero		1


	//   ....[72]....
        /*0574*/ 	.word	0x00003c80
        /*0578*/ 	.word	0x000000ff
        /*057c*/ 	.word	0x00000000
        /*0580*/ 	.short	0x010a
        /*0582*/ 	.byte	0x04
	.zero		1


	//   ....[73]....
        /*0584*/ 	.word	0x00003d10
        /*0588*/ 	.word	0x000000ff
        /*058c*/ 	.word	0x00000000
        /*0590*/ 	.short	0x010a
        /*0592*/ 	.byte	0x05
	.zero		1


	//   ....[74]....
        /*0594*/ 	.word	0x00003da0
        /*0598*/ 	.word	0x000000ff
        /*059c*/ 	.word	0x00000000
        /*05a0*/ 	.short	0x010a
        /*05a2*/ 	.byte	0x05
	.zero		1


	//   ....[75]....
        /*05a4*/ 	.word	0x00003e30
        /*05a8*/ 	.word	0x000000ff
        /*05ac*/ 	.word	0x00000000
        /*05b0*/ 	.short	0x010a
        /*05b2*/ 	.byte	0x04
	.zero		1


	//   ....[76]....
        /*05b4*/ 	.word	0x00004300
        /*05b8*/ 	.word	0x0000000c
        /*05bc*/ 	.word	0x000000b0
        /*05c0*/ 	.short	0x010a
        /*05c2*/ 	.byte	0xff
	.zero		1


	//   ....[77]....
        /*05c4*/ 	.word	0x00004470
        /*05c8*/ 	.word	0x00000000
        /*05cc*/ 	.word	0x00000000
        /*05d0*/ 	.short	0x0101
        /*05d2*/ 	.byte	0xff
	.zero		1


	//   ....[78]....
        /*05d4*/ 	.word	0x00004900
        /*05d8*/ 	.word	0x000000ff
        /*05dc*/ 	.word	0x000000a8
        /*05e0*/ 	.short	0x010a
        /*05e2*/ 	.byte	0x15
	.zero		1


	//   ....[79]....
        /*05e4*/ 	.word	0x00004a80
        /*05e8*/ 	.word	0x000000ff
        /*05ec*/ 	.word	0x00000090
        /*05f0*/ 	.short	0x010a
        /*05f2*/ 	.byte	0x15
	.zero		1


	//   ....[80]....
        /*05f4*/ 	.word	0x00004bf0
        /*05f8*/ 	.word	0x000000ff
        /*05fc*/ 	.word	0x00000080
        /*0600*/ 	.short	0x010b
        /*0602*/ 	.byte	0x15
	.zero		1


	//   ....[81]....
        /*0604*/ 	.word	0x00004c00
        /*0608*/ 	.word	0x000000ff
        /*060c*/ 	.word	0x00000000
        /*0610*/ 	.short	0x0101
        /*0612*/ 	.byte	0x22
	.zero		1


	//   ....[82]....
        /*0614*/ 	.word	0x00004c10
        /*0618*/ 	.word	0x000000ff
        /*061c*/ 	.word	0x00000098
        /*0620*/ 	.short	0x010a
        /*0622*/ 	.byte	0x15
	.zero		1


	//   ....[83]....
        /*0624*/ 	.word	0x00004df0
        /*0628*/ 	.word	0x000000ff
        /*062c*/ 	.word	0x00000088
        /*0630*/ 	.short	0x010b
        /*0632*/ 	.byte	0x15
	.zero		1


	//   ....[84]....
        /*0634*/ 	.word	0x00004e00
        /*0638*/ 	.word	0x000000ff
        /*063c*/ 	.word	0x00000000
        /*0640*/ 	.short	0x0101
        /*0642*/ 	.byte	0x21
	.zero		1


	//   ....[85]....
        /*0644*/ 	.word	0x00004e30
        /*0648*/ 	.word	0x000000ff
        /*064c*/ 	.word	0x00000090
        /*0650*/ 	.short	0x010a
        /*0652*/ 	.byte	0x15
	.zero		1


	//   ....[86]....
        /*0654*/ 	.word	0x00004e70
        /*0658*/ 	.word	0x00000000
        /*065c*/ 	.word	0x00000098
        /*0660*/ 	.short	0x010a
        /*0662*/ 	.byte	0xff
	.zero		1


	//   ....[87]....
        /*0664*/ 	.word	0x000051a0
        /*0668*/ 	.word	0x00000003
        /*066c*/ 	.word	0x000000b0
        /*0670*/ 	.short	0x010a
        /*0672*/ 	.byte	0xff
	.zero		1


	//   ....[88]....
        /*0674*/ 	.word	0x00005320
        /*0678*/ 	.word	0x00000000
        /*067c*/ 	.word	0x00000000
        /*0680*/ 	.short	0x0101
        /*0682*/ 	.byte	0xff
	.zero		1


	//   ....[89]....
        /*0684*/ 	.word	0x00005e60
        /*0688*/ 	.word	0x00000002
        /*068c*/ 	.word	0x00000080
        /*0690*/ 	.short	0x010a
        /*0692*/ 	.byte	0xff
	.zero		1


	//   ....[90]....
        /*0694*/ 	.word	0x00005ed0
        /*0698*/ 	.word	0x00000064
        /*069c*/ 	.word	0x000000d0
        /*06a0*/ 	.short	0x010a
        /*06a2*/ 	.byte	0xff
	.zero		1


	//   ....[91]....
        /*06a4*/ 	.word	0x00005fc0
        /*06a8*/ 	.word	0x00000002
        /*06ac*/ 	.word	0x00000080
        /*06b0*/ 	.short	0x010a
        /*06b2*/ 	.byte	0xff
	.zero		1


	//   ....[92]....
        /*06b4*/ 	.word	0x000060d0
        /*06b8*/ 	.word	0x00000000
        /*06bc*/ 	.word	0x00000000
        /*06c0*/ 	.short	0x0101
        /*06c2*/ 	.byte	0xff
	.zero		1


	//   ....[93]....
        /*06c4*/ 	.word	0x00006150
        /*06c8*/ 	.word	0x00000064
        /*06cc*/ 	.word	0x000000d0
        /*06d0*/ 	.short	0x010a
        /*06d2*/ 	.byte	0xff
	.zero		1


	//   ....[94]....
        /*06d4*/ 	.word	0x00006ca0
        /*06d8*/ 	.word	0x0000006d
        /*06dc*/ 	.word	0x00000080
        /*06e0*/ 	.short	0x010a
        /*06e2*/ 	.byte	0xff
	.zero		1


	//   ....[95]....
        /*06e4*/ 	.word	0x00006d70
        /*06e8*/ 	.word	0x0000006d
        /*06ec*/ 	.word	0x00000080
        /*06f0*/ 	.short	0x010a
        /*06f2*/ 	.byte	0xff
	.zero		1


	//   ....[96]....
        /*06f4*/ 	.word	0x00006e80
        /*06f8*/ 	.word	0x00000000
        /*06fc*/ 	.word	0x00000000
        /*0700*/ 	.short	0x0101
        /*0702*/ 	.byte	0xff
	.zero		1


	//   ....[97]....
        /*0704*/ 	.word	0x00007310
        /*0708*/ 	.word	0x000000ff
        /*070c*/ 	.word	0x00000000
        /*0710*/ 	.short	0x0101
        /*0712*/ 	.byte	0x04
	.zero		1


	//   ....[98]....
        /*0714*/ 	.word	0x00007b20
        /*0718*/ 	.word	0x00000000
        /*071c*/ 	.word	0x00000120
        /*0720*/ 	.short	0x010a
        /*0722*/ 	.byte	0xff
	.zero		1


	//   ....[99]....
        /*0724*/ 	.word	0x00007b80
        /*0728*/ 	.word	0x00000000
        /*072c*/ 	.word	0x00000040
        /*0730*/ 	.short	0x010a
        /*0732*/ 	.byte	0xff
	.zero		1


	//   ....[100]....
        /*0734*/ 	.word	0x00007be0
        /*0738*/ 	.word	0x00000000
        /*073c*/ 	.word	0x00000040
        /*0740*/ 	.short	0x010a
        /*0742*/ 	.byte	0xff
	.zero		1


	//   ....[101]....
        /*0744*/ 	.word	0x00007c30
        /*0748*/ 	.word	0x00000003
        /*074c*/ 	.word	0x000000b0
        /*0750*/ 	.short	0x010a
        /*0752*/ 	.byte	0xff
	.zero		1


	//   ....[102]....
        /*0754*/ 	.word	0x00007c90
        /*0758*/ 	.word	0x00000000
        /*075c*/ 	.word	0x00000000
        /*0760*/ 	.short	0x010a
        /*0762*/ 	.byte	0xff
	.zero		1


	//   ....[103]....
        /*0764*/ 	.word	0x00007cf0
        /*0768*/ 	.word	0x00000000
        /*076c*/ 	.word	0x00000000
        /*0770*/ 	.short	0x010a
        /*0772*/ 	.byte	0xff
	.zero		1


	//   ....[104]....
        /*0774*/ 	.word	0x00007d50
        /*0778*/ 	.word	0x00000000
        /*077c*/ 	.word	0x00000000
        /*0780*/ 	.short	0x010a
        /*0782*/ 	.byte	0xff
	.zero		1


	//   ....[105]....
        /*0784*/ 	.word	0x00007db0
        /*0788*/ 	.word	0x00000000
        /*078c*/ 	.word	0x00000000
        /*0790*/ 	.short	0x010a
        /*0792*/ 	.byte	0xff
	.zero		1


	//   ....[106]....
        /*0794*/ 	.word	0x00007e10
        /*0798*/ 	.word	0x00000000
        /*079c*/ 	.word	0x00000000
        /*07a0*/ 	.short	0x010a
        /*07a2*/ 	.byte	0xff
	.zero		1


	//   ....[107]....
        /*07a4*/ 	.word	0x00007e70
        /*07a8*/ 	.word	0x00000000
        /*07ac*/ 	.word	0x00000000
        /*07b0*/ 	.short	0x010a
        /*07b2*/ 	.byte	0xff
	.zero		1


	//   ....[108]....
        /*07b4*/ 	.word	0x00007ed0
        /*07b8*/ 	.word	0x00000000
        /*07bc*/ 	.word	0x00000000
        /*07c0*/ 	.short	0x010a
        /*07c2*/ 	.byte	0xff
	.zero		1


	//   ....[109]....
        /*07c4*/ 	.word	0x00007f20
        /*07c8*/ 	.word	0x00000002
        /*07cc*/ 	.word	0x00000110
        /*07d0*/ 	.short	0x010a
        /*07d2*/ 	.byte	0xff
	.zero		1


	//   ....[110]....
        /*07d4*/ 	.word	0x00007f80
        /*07d8*/ 	.word	0x00000002
        /*07dc*/ 	.word	0x000000c0
        /*07e0*/ 	.short	0x010a
        /*07e2*/ 	.byte	0xff
	.zero		1


	//   ....[111]....
        /*07e4*/ 	.word	0x00007fd0
        /*07e8*/ 	.word	0x00000002
        /*07ec*/ 	.word	0x000000b0
        /*07f0*/ 	.short	0x010a
        /*07f2*/ 	.byte	0xff
	.zero		1


	//   ....[112]....
        /*07f4*/ 	.word	0x00008030
        /*07f8*/ 	.word	0x00000000
        /*07fc*/ 	.word	0x000000c0
        /*0800*/ 	.short	0x010a
        /*0802*/ 	.byte	0xff
	.zero		1


	//   ....[113]....
        /*0804*/ 	.word	0x00008080
        /*0808*/ 	.word	0x00000000
        /*080c*/ 	.word	0x000000b0
        /*0810*/ 	.short	0x010a
        /*0812*/ 	.byte	0xff
	.zero		1


	//   ....[114]....
        /*0814*/ 	.word	0x000080e0
        /*0818*/ 	.word	0x00000003
        /*081c*/ 	.word	0x000000f0
        /*0820*/ 	.short	0x010a
        /*0822*/ 	.byte	0xff
	.zero		1


	//   ....[115]....
        /*0824*/ 	.word	0x00008140
        /*0828*/ 	.word	0x00000000
        /*082c*/ 	.word	0x00000000
        /*0830*/ 	.short	0x010a
        /*0832*/ 	.byte	0xff
	.zero		1


	//   ....[116]....
        /*0834*/ 	.word	0x000081a0
        /*0838*/ 	.word	0x00000000
        /*083c*/ 	.word	0x00000000
        /*0840*/ 	.short	0x010a
        /*0842*/ 	.byte	0xff
	.zero		1


	//   ....[117]....
        /*0844*/ 	.word	0x00008200
        /*0848*/ 	.word	0x00000000
        /*084c*/ 	.word	0x00000000
        /*0850*/ 	.short	0x010a
        /*0852*/ 	.byte	0xff
	.zero		1


	//   ....[118]....
        /*0854*/ 	.word	0x00008260
        /*0858*/ 	.word	0x00000000
        /*085c*/ 	.word	0x00000000
        /*0860*/ 	.short	0x010a
        /*0862*/ 	.byte	0xff
	.zero		1


	//   ....[119]....
        /*0864*/ 	.word	0x000082c0
        /*0868*/ 	.word	0x00000000
        /*086c*/ 	.word	0x00000000
        /*0870*/ 	.short	0x010a
        /*0872*/ 	.byte	0xff
	.zero		1


	//   ....[120]....
        /*0874*/ 	.word	0x00008310
        /*0878*/ 	.word	0x0000000c
        /*087c*/ 	.word	0x000000b0
        /*0880*/ 	.short	0x010a
        /*0882*/ 	.byte	0xff
	.zero		1


	//   ....[121]....
        /*0884*/ 	.word	0x00008370
        /*0888*/ 	.word	0x00000000
        /*088c*/ 	.word	0x000000a8
        /*0890*/ 	.short	0x010a
        /*0892*/ 	.byte	0xff
	.zero		1


	//   ....[122]....
        /*0894*/ 	.word	0x000083d0
        /*0898*/ 	.word	0x00000000
        /*089c*/ 	.word	0x00000090
        /*08a0*/ 	.short	0x010a
        /*08a2*/ 	.byte	0xff
	.zero		1


	//   ....[123]....
        /*08a4*/ 	.word	0x00008430
        /*08a8*/ 	.word	0x00000000
        /*08ac*/ 	.word	0x00000098
        /*08b0*/ 	.short	0x010a
        /*08b2*/ 	.byte	0xff
	.zero		1


	//   ....[124]....
        /*08b4*/ 	.word	0x00008490
        /*08b8*/ 	.word	0x00000000
        /*08bc*/ 	.word	0x00000090
        /*08c0*/ 	.short	0x010a
        /*08c2*/ 	.byte	0xff
	.zero		1


	//   ....[125]....
        /*08c4*/ 	.word	0x000084e0
        /*08c8*/ 	.word	0x00000003
        /*08cc*/ 	.word	0x000000b0
        /*08d0*/ 	.short	0x010a
        /*08d2*/ 	.byte	0xff
	.zero		1


	//   ....[126]....
        /*08d4*/ 	.word	0x00008530
        /*08d8*/ 	.word	0x00000002
        /*08dc*/ 	.word	0x00000080
        /*08e0*/ 	.short	0x010a
        /*08e2*/ 	.byte	0xff
	.zero		1


	//   ....[127]....
        /*08e4*/ 	.word	0x00008580
        /*08e8*/ 	.word	0x00000064
        /*08ec*/ 	.word	0x000000d0
        /*08f0*/ 	.short	0x010a
        /*08f2*/ 	.byte	0xff
	.zero		1


	//   ....[128]....
        /*08f4*/ 	.word	0x000085d0
        /*08f8*/ 	.word	0x0000006d
        /*08fc*/ 	.word	0x00000080
        /*0900*/ 	.short	0x010a
        /*0902*/ 	.byte	0xff
	.zero		1


	//----- nvinfo : EIATTR_NUM_MBARRIERS
	.align		4
.L_47:
        /*0904*/ 	.byte	0x03, 0x38
        /*0906*/ 	.short	0x0026


	//----- nvinfo : EIATTR_EXIT_INSTR_OFFSETS
	.align		4
        /*0908*/ 	.byte	0x04, 0x1c
        /*090a*/ 	.short	(.L_49 - .L_48)


	//   ....[0]....
.L_48:
        /*090c*/ 	.word	0x00002ba0


	//   ....[1]....
        /*0910*/ 	.word	0x000030b0


	//   ....[2]....
        /*0914*/ 	.word	0x00003110


	//   ....[3]....
        /*0918*/ 	.word	0x00004090


	//   ....[4]....
        /*091c*/ 	.word	0x00004ea0


	//   ....[5]....
        /*0920*/ 	.word	0x00004ee0


	//   ....[6]....
        /*0924*/ 	.word	0x00007b10


	//----- nvinfo : EIATTR_MAX_THREADS
	.align		4
.L_49:
        /*0928*/ 	.byte	0x04, 0x05
        /*092a*/ 	.short	(.L_51 - .L_50)
.L_50:
        /*092c*/ 	.word	0x00000100
        /*0930*/ 	.word	0x00000001
        /*0934*/ 	.word	0x00000001


	//----- nvinfo : EIATTR_CRS_STACK_SIZE
	.align		4
.L_51:
        /*0938*/ 	.byte	0x04, 0x1e
        /*093a*/ 	.short	(.L_53 - .L_52)
.L_52:
        /*093c*/ 	.word	0x00000000


	//----- nvinfo : EIATTR_CBANK_PARAM_SIZE
	.align		4
.L_53:
        /*0940*/ 	.byte	0x03, 0x19
        /*0942*/ 	.short	0x0800


	//----- nvinfo : EIATTR_PARAM_CBANK
	.align		4
        /*0944*/ 	.byte	0x04, 0x0a
        /*0946*/ 	.short	(.L_55 - .L_54)
	.align		4
.L_54:
        /*0948*/ 	.word	index@(.nv.constant0._ZN7cutlass13device_kernelINS_4gemm6kernel13GemmUniversalIN4cute5tupleIJiiiiEEENS1_10collective13CollectiveMmaINS1_35MainloopSm100TmaUmmaWarpSpecializedILi8ELi2ELi4ENS5_IJNS4_1CILi1EEENSA_ILi2EEESB_EEEEENS5_IJNSA_ILi64EEENSA_ILi128EEESG_EEENS_12float_e5m2_tENS5_IJlSB_lEEESI_SJ_NS4_8TiledMMAINS4_8MMA_AtomIJNS4_10MMA_TraitsINS4_19SM100_MMA_F8F6F4_SSEJSI_SI_fSF_SG_NS4_17integral_constantINS4_4UMMA5MajorELSQ_0EEESR_NSO_INSP_7ScaleInELSS_0EEEST_EEEEEENS4_6LayoutINS5_IJSB_SB_SB_EEENS5_IJNSA_ILi0EEESY_SY_EEEEENS5_IJNS4_10UnderscoreES11_S11_EEEEENS4_23SM90_TMA_LOAD_MULTICASTENS4_14ComposedLayoutINS4_7SwizzleILi3ELi4ELi3EEENS4_18smem_ptr_flag_bitsILi8EEENSW_INS5_IJNSA_ILi8EEESG_EEENS5_IJSG_SB_EEEEEEEvNS4_8identityENS4_13SM90_TMA_LOADES1E_vS1F_EENS_8epilogue10collective18CollectiveEpilogueINS1I_23Sm100TmaWarpSpecializedILi2ELi2ELi32ELb0ELb0EEEJSH_NS5_IJNSW_ISF_SB_EES1N_EEESI_SJ_SI_SJ_NS1I_6fusion15FusionCallbacksIS1M_NS1P_17LinearCombinationISI_fSI_fLNS_15FloatRoundStyleE2EEESH_S1O_JEEENS4_5SM1004TMEM4LOAD26SM100_TMEM_LOAD_16dp32b32xES1G_NS15_INS16_ILi2ELi4ELi3EEES19_NSW_INS5_IJS1A_SF_EEENS5_IJSF_SB_EEEEEEENS4_39AutoVectorizingCopyWithAssumedAlignmentILi128EEENS4_14SM90_TMA_STOREES23_S25_S25_EEEvvEEEEvNT_6ParamsE)
        /*094c*/ 	.short	0x0380
        /*094e*/ 	.short	0x0800


	//----- nvinfo : EIATTR_SW_WAR
	.align		4
.L_55:
        /*0950*/ 	.byte	0x04, 0x36
        /*0952*/ 	.short	(.L_57 - .L_56)
.L_56:
        /*0954*/ 	.word	0x00000008
.L_57:


//--------------------- .nv.callgraph             --------------------------
	.section	.nv.callgraph,"",@"SHT_CUDA_CALLGRAPH"
	.align	4
	.sectionentsize	8
	.align		4
        /*0000*/ 	.word	0x00000000
	.align		4
        /*0004*/ 	.word	0xffffffff
	.align		4
        /*0008*/ 	.word	index@(_ZN7cutlass13device_kernelINS_4gemm6kernel13GemmUniversalIN4cute5tupleIJiiiiEEENS1_10collective13CollectiveMmaINS1_35MainloopSm100TmaUmmaWarpSpecializedILi8ELi2ELi4ENS5_IJNS4_1CILi1EEENSA_ILi2EEESB_EEEEENS5_IJNSA_ILi64EEENSA_ILi128EEESG_EEENS_12float_e5m2_tENS5_IJlSB_lEEESI_SJ_NS4_8TiledMMAINS4_8MMA_AtomIJNS4_10MMA_TraitsINS4_19SM100_MMA_F8F6F4_SSEJSI_SI_fSF_SG_NS4_17integral_constantINS4_4UMMA5MajorELSQ_0EEESR_NSO_INSP_7ScaleInELSS_0EEEST_EEEEEENS4_6LayoutINS5_IJSB_SB_SB_EEENS5_IJNSA_ILi0EEESY_SY_EEEEENS5_IJNS4_10UnderscoreES11_S11_EEEEENS4_23SM90_TMA_LOAD_MULTICASTENS4_14ComposedLayoutINS4_7SwizzleILi3ELi4ELi3EEENS4_18smem_ptr_flag_bitsILi8EEENSW_INS5_IJNSA_ILi8EEESG_EEENS5_IJSG_SB_EEEEEEEvNS4_8identityENS4_13SM90_TMA_LOADES1E_vS1F_EENS_8epilogue10collective18CollectiveEpilogueINS1I_23Sm100TmaWarpSpecializedILi2ELi2ELi32ELb0ELb0EEEJSH_NS5_IJNSW_ISF_SB_EES1N_EEESI_SJ_SI_SJ_NS1I_6fusion15FusionCallbacksIS1M_NS1P_17LinearCombinationISI_fSI_fLNS_15FloatRoundStyleE2EEESH_S1O_JEEENS4_5SM1004TMEM4LOAD26SM100_TMEM_LOAD_16dp32b32xES1G_NS15_INS16_ILi2ELi4ELi3EEES19_NSW_INS5_IJS1A_SF_EEENS5_IJSF_SB_EEEEEEENS4_39AutoVectorizingCopyWithAssumedAlignmentILi128EEENS4_14SM90_TMA_STOREES23_S25_S25_EEEvvEEEEvNT_6ParamsE)
	.align		4
        /*000c*/ 	.word	index@(__assertfail)
	.align		4
        /*0010*/ 	.word	0x00000000
	.align		4
        /*0014*/ 	.word	0xfffffffe
	.align		4
        /*0018*/ 	.word	0x00000000
	.align		4
        /*001c*/ 	.word	0xfffffffd
	.align		4
        /*0020*/ 	.word	0x00000000
	.align		4
        /*0024*/ 	.word	0xfffffffc


//--------------------- .nv.constant4             --------------------------
	.section	.nv.constant4,"a",@progbits
	.align	8
	.align		8
.nv.constant4:
        /*0000*/ 	.dword	__assertfail
	.align		8
        /*0008*/ 	.dword	__unnamed_1
	.align		8
        /*0010*/ 	.dword	__unnamed_2
	.align		8
        /*0018*/ 	.dword	_ZN39_INTERNAL_76a53685_4_k_cu_ca4636b8_89374cuda3std3__45__cpo5beginE
	.align		8
        /*0020*/ 	.dword	_ZN39_INTERNAL_76a53685_4_k_cu_ca4636b8_89374cuda3std3__45__cpo3endE
	.align		8
        /*0028*/ 	.dword	_ZN39_INTERNAL_76a53685_4_k_cu_ca4636b8_89374cuda3std3__45__cpo6cbeginE
	.align		8
        /*0030*/ 	.dword	_ZN39_INTERNAL_76a53685_4_k_cu_ca4636b8_89374cuda3std3__45__cpo4cendE
	.align		8
        /*0038*/ 	.dword	_ZN39_INTERNAL_76a53685_4_k_cu_ca4636b8_89374cuda3std3__441_GLOBAL__N__76a53685_4_k_cu_ca4636b8_89376ignoreE
	.align		8
        /*0040*/ 	.dword	_ZN39_INTERNAL_76a53685_4_k_cu_ca4636b8_89374cuda3std3__419piecewise_constructE
	.align		8
        /*0048*/ 	.dword	_ZN39_INTERNAL_76a53685_4_k_cu_ca4636b8_89374cuda3std3__48in_placeE
	.align		8
        /*0050*/ 	.dword	_ZN39_INTERNAL_76a53685_4_k_cu_ca4636b8_89374cuda3std6ranges3__45__cpo4swapE
	.align		8
        /*0058*/ 	.dword	_ZN39_INTERNAL_76a53685_4_k_cu_ca4636b8_89374cuda3std6ranges3__45__cpo9iter_moveE
	.align		8
        /*0060*/ 	.dword	_ZN39_INTERNAL_76a53685_4_k_cu_ca4636b8_89374cute7productE
	.align		8
        /*0068*/ 	.dword	_ZN39_INTERNAL_76a53685_4_k_cu_ca4636b8_89374cute1_E
	.align		8
        /*0070*/ 	.dword	$str$25
	.align		8
        /*0078*/ 	.dword	$str$26
	.align		8
        /*0080*/ 	.dword	$str$27
	.align		8
        /*0088*/ 	.dword	$str$28


//--------------------- .text._ZN7cutlass13device_kernelINS_4gemm6kernel13GemmUniversalIN4cute5tupleIJiiiiEEENS1_10collective13CollectiveMmaINS1_35MainloopSm100TmaUmmaWarpSpecializedILi8ELi2ELi4ENS5_IJNS4_1CILi1EEENSA_ILi2EEESB_EEEEENS5_IJNSA_ILi64EEENSA_ILi128EEESG_EEENS_12float_e5m2_tENS5_IJlSB_lEEESI_SJ_NS4_8TiledMMAINS4_8MMA_AtomIJNS4_10MMA_TraitsINS4_19SM100_MMA_F8F6F4_SSEJSI_SI_fSF_SG_NS4_17integral_constantINS4_4UMMA5MajorELSQ_0EEESR_NSO_INSP_7ScaleInELSS_0EEEST_EEEEEENS4_6LayoutINS5_IJSB_SB_SB_EEENS5_IJNSA_ILi0EEESY_SY_EEEEENS5_IJNS4_10UnderscoreES11_S11_EEEEENS4_23SM90_TMA_LOAD_MULTICASTENS4_14ComposedLayoutINS4_7SwizzleILi3ELi4ELi3EEENS4_18smem_ptr_flag_bitsILi8EEENSW_INS5_IJNSA_ILi8EEESG_EEENS5_IJSG_SB_EEEEEEEvNS4_8identityENS4_13SM90_TMA_LOADES1E_vS1F_EENS_8epilogue10collective18CollectiveEpilogueINS1I_23Sm100TmaWarpSpecializedILi2ELi2ELi32ELb0ELb0EEEJSH_NS5_IJNSW_ISF_SB_EES1N_EEESI_SJ_SI_SJ_NS1I_6fusion15FusionCallbacksIS1M_NS1P_17LinearCombinationISI_fSI_fLNS_15FloatRoundStyleE2EEESH_S1O_JEEENS4_5SM1004TMEM4LOAD26SM100_TMEM_LOAD_16dp32b32xES1G_NS15_INS16_ILi2ELi4ELi3EEES19_NSW_INS5_IJS1A_SF_EEENS5_IJSF_SB_EEEEEEENS4_39AutoVectorizingCopyWithAssumedAlignmentILi128EEENS4_14SM90_TMA_STOREES23_S25_S25_EEEvvEEEEvNT_6ParamsE --------------------------
	.section	.text._ZN7cutlass13device_kernelINS_4gemm6kernel13GemmUniversalIN4cute5tupleIJiiiiEEENS1_10collective13CollectiveMmaINS1_35MainloopSm100TmaUmmaWarpSpecializedILi8ELi2ELi4ENS5_IJNS4_1CILi1EEENSA_ILi2EEESB_EEEEENS5_IJNSA_ILi64EEENSA_ILi128EEESG_EEENS_12float_e5m2_tENS5_IJlSB_lEEESI_SJ_NS4_8TiledMMAINS4_8MMA_AtomIJNS4_10MMA_TraitsINS4_19SM100_MMA_F8F6F4_SSEJSI_SI_fSF_SG_NS4_17integral_constantINS4_4UMMA5MajorELSQ_0EEESR_NSO_INSP_7ScaleInELSS_0EEEST_EEEEEENS4_6LayoutINS5_IJSB_SB_SB_EEENS5_IJNSA_ILi0EEESY_SY_EEEEENS5_IJNS4_10UnderscoreES11_S11_EEEEENS4_23SM90_TMA_LOAD_MULTICASTENS4_14ComposedLayoutINS4_7SwizzleILi3ELi4ELi3EEENS4_18smem_ptr_flag_bitsILi8EEENSW_INS5_IJNSA_ILi8EEESG_EEENS5_IJSG_SB_EEEEEEEvNS4_8identityENS4_13SM90_TMA_LOADES1E_vS1F_EENS_8epilogue10collective18CollectiveEpilogueINS1I_23Sm100TmaWarpSpecializedILi2ELi2ELi32ELb0ELb0EEEJSH_NS5_IJNSW_ISF_SB_EES1N_EEESI_SJ_SI_SJ_NS1I_6fusion15FusionCallbacksIS1M_NS1P_17LinearCombinationISI_fSI_fLNS_15FloatRoundStyleE2EEESH_S1O_JEEENS4_5SM1004TMEM4LOAD26SM100_TMEM_LOAD_16dp32b32xES1G_NS15_INS16_ILi2ELi4ELi3EEES19_NSW_INS5_IJS1A_SF_EEENS5_IJSF_SB_EEEEEEENS4_39AutoVectorizingCopyWithAssumedAlignmentILi128EEENS4_14SM90_TMA_STOREES23_S25_S25_EEEvvEEEEvNT_6ParamsE,"ax",@progbits
	.align	128
.text._ZN7cutlass13device_kernelINS_4gemm6kernel13GemmUniversalIN4cute5tupleIJiiiiEEENS1_10collective13CollectiveMmaINS1_35MainloopSm100TmaUmmaWarpSpecializedILi8ELi2ELi4ENS5_IJNS4_1CILi1EEENSA_ILi2EEESB_EEEEENS5_IJNSA_ILi64EEENSA_ILi128EEESG_EEENS_12float_e5m2_tENS5_IJlSB_lEEESI_SJ_NS4_8TiledMMAINS4_8MMA_AtomIJNS4_10MMA_TraitsINS4_19SM100_MMA_F8F6F4_SSEJSI_SI_fSF_SG_NS4_17integral_constantINS4_4UMMA5MajorELSQ_0EEESR_NSO_INSP_7ScaleInELSS_0EEEST_EEEEEENS4_6LayoutINS5_IJSB_SB_SB_EEENS5_IJNSA_ILi0EEESY_SY_EEEEENS5_IJNS4_10UnderscoreES11_S11_EEEEENS4_23SM90_TMA_LOAD_MULTICASTENS4_14ComposedLayoutINS4_7SwizzleILi3ELi4ELi3EEENS4_18smem_ptr_flag_bitsILi8EEENSW_INS5_IJNSA_ILi8EEESG_EEENS5_IJSG_SB_EEEEEEEvNS4_8identityENS4_13SM90_TMA_LOADES1E_vS1F_EENS_8epilogue10collective18CollectiveEpilogueINS1I_23Sm100TmaWarpSpecializedILi2ELi2ELi32ELb0ELb0EEEJSH_NS5_IJNSW_ISF_SB_EES1N_EEESI_SJ_SI_SJ_NS1I_6fusion15FusionCallbacksIS1M_NS1P_17LinearCombinationISI_fSI_fLNS_15FloatRoundStyleE2EEESH_S1O_JEEENS4_5SM1004TMEM4LOAD26SM100_TMEM_LOAD_16dp32b32xES1G_NS15_INS16_ILi2ELi4ELi3EEES19_NSW_INS5_IJS1A_SF_EEENS5_IJSF_SB_EEEEEEENS4_39AutoVectorizingCopyWithAssumedAlignmentILi128EEENS4_14SM90_TMA_STOREES23_S25_S25_EEEvvEEEEvNT_6ParamsE:
        .type           _ZN7cutlass13device_kernelINS_4gemm6kernel13GemmUniversalIN4cute5tupleIJiiiiEEENS1_10collective13CollectiveMmaINS1_35MainloopSm100TmaUmmaWarpSpecializedILi8ELi2ELi4ENS5_IJNS4_1CILi1EEENSA_ILi2EEESB_EEEEENS5_IJNSA_ILi64EEENSA_ILi128EEESG_EEENS_12float_e5m2_tENS5_IJlSB_lEEESI_SJ_NS4_8TiledMMAINS4_8MMA_AtomIJNS4_10MMA_TraitsINS4_19SM100_MMA_F8F6F4_SSEJSI_SI_fSF_SG_NS4_17integral_constantINS4_4UMMA5MajorELSQ_0EEESR_NSO_INSP_7ScaleInELSS_0EEEST_EEEEEENS4_6LayoutINS5_IJSB_SB_SB_EEENS5_IJNSA_ILi0EEESY_SY_EEEEENS5_IJNS4_10UnderscoreES11_S11_EEEEENS4_23SM90_TMA_LOAD_MULTICASTENS4_14ComposedLayoutINS4_7SwizzleILi3ELi4ELi3EEENS4_18smem_ptr_flag_bitsILi8EEENSW_INS5_IJNSA_ILi8EEESG_EEENS5_IJSG_SB_EEEEEEEvNS4_8identityENS4_13SM90_TMA_LOADES1E_vS1F_EENS_8epilogue10collective18CollectiveEpilogueINS1I_23Sm100TmaWarpSpecializedILi2ELi2ELi32ELb0ELb0EEEJSH_NS5_IJNSW_ISF_SB_EES1N_EEESI_SJ_SI_SJ_NS1I_6fusion15FusionCallbacksIS1M_NS1P_17LinearCombinationISI_fSI_fLNS_15FloatRoundStyleE2EEESH_S1O_JEEENS4_5SM1004TMEM4LOAD26SM100_TMEM_LOAD_16dp32b32xES1G_NS15_INS16_ILi2ELi4ELi3EEES19_NSW_INS5_IJS1A_SF_EEENS5_IJSF_SB_EEEEEEENS4_39AutoVectorizingCopyWithAssumedAlignmentILi128EEENS4_14SM90_TMA_STOREES23_S25_S25_EEEvvEEEEvNT_6ParamsE,@function
        .size           _ZN7cutlass13device_kernelINS_4gemm6kernel13GemmUniversalIN4cute5tupleIJiiiiEEENS1_10collective13CollectiveMmaINS1_35MainloopSm100TmaUmmaWarpSpecializedILi8ELi2ELi4ENS5_IJNS4_1CILi1EEENSA_ILi2EEESB_EEEEENS5_IJNSA_ILi64EEENSA_ILi128EEESG_EEENS_12float_e5m2_tENS5_IJlSB_lEEESI_SJ_NS4_8TiledMMAINS4_8MMA_AtomIJNS4_10MMA_TraitsINS4_19SM100_MMA_F8F6F4_SSEJSI_SI_fSF_SG_NS4_17integral_constantINS4_4UMMA5MajorELSQ_0EEESR_NSO_INSP_7ScaleInELSS_0EEEST_EEEEEENS4_6LayoutINS5_IJSB_SB_SB_EEENS5_IJNSA_ILi0EEESY_SY_EEEEENS5_IJNS4_10UnderscoreES11_S11_EEEEENS4_23SM90_TMA_LOAD_MULTICASTENS4_14ComposedLayoutINS4_7SwizzleILi3ELi4ELi3EEENS4_18smem_ptr_flag_bitsILi8EEENSW_INS5_IJNSA_ILi8EEESG_EEENS5_IJSG_SB_EEEEEEEvNS4_8identityENS4_13SM90_TMA_LOADES1E_vS1F_EENS_8epilogue10collective18CollectiveEpilogueINS1I_23Sm100TmaWarpSpecializedILi2ELi2ELi32ELb0ELb0EEEJSH_NS5_IJNSW_ISF_SB_EES1N_EEESI_SJ_SI_SJ_NS1I_6fusion15FusionCallbacksIS1M_NS1P_17LinearCombinationISI_fSI_fLNS_15FloatRoundStyleE2EEESH_S1O_JEEENS4_5SM1004TMEM4LOAD26SM100_TMEM_LOAD_16dp32b32xES1G_NS15_INS16_ILi2ELi4ELi3EEES19_NSW_INS5_IJS1A_SF_EEENS5_IJSF_SB_EEEEEEENS4_39AutoVectorizingCopyWithAssumedAlignmentILi128EEENS4_14SM90_TMA_STOREES23_S25_S25_EEEvvEEEEvNT_6ParamsE,(.L_x_162 - _ZN7cutlass13device_kernelINS_4gemm6kernel13GemmUniversalIN4cute5tupleIJiiiiEEENS1_10collective13CollectiveMmaINS1_35MainloopSm100TmaUmmaWarpSpecializedILi8ELi2ELi4ENS5_IJNS4_1CILi1EEENSA_ILi2EEESB_EEEEENS5_IJNSA_ILi64EEENSA_ILi128EEESG_EEENS_12float_e5m2_tENS5_IJlSB_lEEESI_SJ_NS4_8TiledMMAINS4_8MMA_AtomIJNS4_10MMA_TraitsINS4_19SM100_MMA_F8F6F4_SSEJSI_SI_fSF_SG_NS4_17integral_constantINS4_4UMMA5MajorELSQ_0EEESR_NSO_INSP_7ScaleInELSS_0EEEST_EEEEEENS4_6LayoutINS5_IJSB_SB_SB_EEENS5_IJNSA_ILi0EEESY_SY_EEEEENS5_IJNS4_10UnderscoreES11_S11_EEEEENS4_23SM90_TMA_LOAD_MULTICASTENS4_14ComposedLayoutINS4_7SwizzleILi3ELi4ELi3EEENS4_18smem_ptr_flag_bitsILi8EEENSW_INS5_IJNSA_ILi8EEESG_EEENS5_IJSG_SB_EEEEEEEvNS4_8identityENS4_13SM90_TMA_LOADES1E_vS1F_EENS_8epilogue10collective18CollectiveEpilogueINS1I_23Sm100TmaWarpSpecializedILi2ELi2ELi32ELb0ELb0EEEJSH_NS5_IJNSW_ISF_SB_EES1N_EEESI_SJ_SI_SJ_NS1I_6fusion15FusionCallbacksIS1M_NS1P_17LinearCombinationISI_fSI_fLNS_15FloatRoundStyleE2EEESH_S1O_JEEENS4_5SM1004TMEM4LOAD26SM100_TMEM_LOAD_16dp32b32xES1G_NS15_INS16_ILi2ELi4ELi3EEES19_NSW_INS5_IJS1A_SF_EEENS5_IJSF_SB_EEEEEEENS4_39AutoVectorizingCopyWithAssumedAlignmentILi128EEENS4_14SM90_TMA_STOREES23_S25_S25_EEEvvEEEEvNT_6ParamsE)
        .other          _ZN7cutlass13device_kernelINS_4gemm6kernel13GemmUniversalIN4cute5tupleIJiiiiEEENS1_10collective13CollectiveMmaINS1_35MainloopSm100TmaUmmaWarpSpecializedILi8ELi2ELi4ENS5_IJNS4_1CILi1EEENSA_ILi2EEESB_EEEEENS5_IJNSA_ILi64EEENSA_ILi128EEESG_EEENS_12float_e5m2_tENS5_IJlSB_lEEESI_SJ_NS4_8TiledMMAINS4_8MMA_AtomIJNS4_10MMA_TraitsINS4_19SM100_MMA_F8F6F4_SSEJSI_SI_fSF_SG_NS4_17integral_constantINS4_4UMMA5MajorELSQ_0EEESR_NSO_INSP_7ScaleInELSS_0EEEST_EEEEEENS4_6LayoutINS5_IJSB_SB_SB_EEENS5_IJNSA_ILi0EEESY_SY_EEEEENS5_IJNS4_10UnderscoreES11_S11_EEEEENS4_23SM90_TMA_LOAD_MULTICASTENS4_14ComposedLayoutINS4_7SwizzleILi3ELi4ELi3EEENS4_18smem_ptr_flag_bitsILi8EEENSW_INS5_IJNSA_ILi8EEESG_EEENS5_IJSG_SB_EEEEEEEvNS4_8identityENS4_13SM90_TMA_LOADES1E_vS1F_EENS_8epilogue10collective18CollectiveEpilogueINS1I_23Sm100TmaWarpSpecializedILi2ELi2ELi32ELb0ELb0EEEJSH_NS5_IJNSW_ISF_SB_EES1N_EEESI_SJ_SI_SJ_NS1I_6fusion15FusionCallbacksIS1M_NS1P_17LinearCombinationISI_fSI_fLNS_15FloatRoundStyleE2EEESH_S1O_JEEENS4_5SM1004TMEM4LOAD26SM100_TMEM_LOAD_16dp32b32xES1G_NS15_INS16_ILi2ELi4ELi3EEES19_NSW_INS5_IJS1A_SF_EEENS5_IJSF_SB_EEEEEEENS4_39AutoVectorizingCopyWithAssumedAlignmentILi128EEENS4_14SM90_TMA_STOREES23_S25_S25_EEEvvEEEEvNT_6ParamsE,@"STO_CUDA_ENTRY STV_DEFAULT"
_ZN7cutlass13device_kernelINS_4gemm6kernel13GemmUniversalIN4cute5tupleIJiiiiEEENS1_10collective13CollectiveMmaINS1_35MainloopSm100TmaUmmaWarpSpecializedILi8ELi2ELi4ENS5_IJNS4_1CILi1EEENSA_ILi2EEESB_EEEEENS5_IJNSA_ILi64EEENSA_ILi128EEESG_EEENS_12float_e5m2_tENS5_IJlSB_lEEESI_SJ_NS4_8TiledMMAINS4_8MMA_AtomIJNS4_10MMA_TraitsINS4_19SM100_MMA_F8F6F4_SSEJSI_SI_fSF_SG_NS4_17integral_constantINS4_4UMMA5MajorELSQ_0EEESR_NSO_INSP_7ScaleInELSS_0EEEST_EEEEEENS4_6LayoutINS5_IJSB_SB_SB_EEENS5_IJNSA_ILi0EEESY_SY_EEEEENS5_IJNS4_10UnderscoreES11_S11_EEEEENS4_23SM90_TMA_LOAD_MULTICASTENS4_14ComposedLayoutINS4_7SwizzleILi3ELi4ELi3EEENS4_18smem_ptr_flag_bitsILi8EEENSW_INS5_IJNSA_ILi8EEESG_EEENS5_IJSG_SB_EEEEEEEvNS4_8identityENS4_13SM90_TMA_LOADES1E_vS1F_EENS_8epilogue10collective18CollectiveEpilogueINS1I_23Sm100TmaWarpSpecializedILi2ELi2ELi32ELb0ELb0EEEJSH_NS5_IJNSW_ISF_SB_EES1N_EEESI_SJ_SI_SJ_NS1I_6fusion15FusionCallbacksIS1M_NS1P_17LinearCombinationISI_fSI_fLNS_15FloatRoundStyleE2EEESH_S1O_JEEENS4_5SM1004TMEM4LOAD26SM100_TMEM_LOAD_16dp32b32xES1G_NS15_INS16_ILi2ELi4ELi3EEES19_NSW_INS5_IJS1A_SF_EEENS5_IJSF_SB_EEEEEEENS4_39AutoVectorizingCopyWithAssumedAlignmentILi128EEENS4_14SM90_TMA_STOREES23_S25_S25_EEEvvEEEEvNT_6ParamsE:
[----:B------:R-:W1:Y:S01]  /*0000*/  LDC R1, c[0x0][0x37c] ;  /* 0x0000df00ff017b82 */ /* 0x000e620000000800 */
[----:B------:R-:W2:Y:S01]  /*0010*/  S2R R93, SR_TID.X ;  /* 0x00000000005d7919 */ /* 0x000ea20000002100 */
[----:B------:R-:W3:Y:S01]  /*0020*/  LDCU.64 UR8, c[0x0][0x890] ;  /* 0x00011200ff0877ac */ /* 0x000ee20008000a00 */
[----:B------:R-:W-:Y:S02]  /*0030*/  PRMT R84, RZ, 0x7610, R84 ;  /* 0x00007610ff547816 */ /* 0x000fe40000000054 */
[----:B------:R-:W-:Y:S01]  /*0040*/  ELECT P3, URZ, PT ;  /* 0x0000000000ff782f */ /* 0x000fe20003860000 */
[----:B---3--:R-:W-:-:S04]  /*0050*/  UISETP.NE.U32.AND UP0, UPT, UR8, URZ, UPT ;  /* 0x000000ff0800728c */ /* 0x008fc8000bf05070 */
[----:B------:R-:W-:Y:S01]  /*0060*/  UISETP.NE.AND.EX UP0, UPT, UR9, URZ, UPT, UP0 ;  /* 0x000000ff0900728c */ /* 0x000fe2000bf05300 */
[----:B--2---:R-:W-:-:S05]  /*0070*/  SHF.R.U32.HI R85, RZ, 0x5, R93 ;  /* 0x00000005ff557819 */ /* 0x004fca000001165d */
[----:B------:R-:W2:Y:S02]  /*0080*/  SHFL.IDX PT, R0, R85, RZ, 0x1f ;  /* 0x00001fff55007589 */ /* 0x000ea400000e0000 */
[----:B--2---:R-:W-:Y:S01]  /*0090*/  R2UR UR17, R0 ;  /* 0x00000000001172ca */ /* 0x004fe200000e0000 */
[----:B-1----:R-:W-:-:S14]  /*00a0*/  BRA.U UP0, `(.L_x_0) ;  /* 0x0000000100307547 */ /* 0x002fdc000b800000 */
[----:B------:R-:W1:Y:S02]  /*00b0*/  LDCU.64 UR4, c[0x0][0x888] ;  /* 0x00011100ff0477ac */ /* 0x000e640008000a00 */
[----:B-1----:R-:W-:-:S04]  /*00c0*/  UISETP.NE.U32.AND UP0, UPT, UR4, URZ, UPT ;  /* 0x000000ff0400728c */ /* 0x002fc8000bf05070 */
[----:B------:R-:W-:-:S09]  /*00d0*/  UISETP.NE.AND.EX UP0, UPT, UR5, URZ, UPT, UP0 ;  /* 0x000000ff0500728c */ /* 0x000fd2000bf05300 */
[----:B------:R-:W-:Y:S05]  /*00e0*/  BRA.U !UP0, `(.L_x_1) ;  /* 0x0000000108147547 */ /* 0x000fea000b800000 */
[----:B------:R-:W1:Y:S01]  /*00f0*/  LDC.64 R2, c[0x0][0x888] ;  /* 0x00022200ff027b82 */ /* 0x000e620000000a00 */
[----:B------:R-:W1:Y:S02]  /*0100*/  LDCU.64 UR4, c[0x0][0x358] ;  /* 0x00006b00ff0477ac */ /* 0x000e640008000a00 */
[----:B-1----:R1:W5:Y:S01]  /*0110*/  LDG.E R41, desc[UR4][R2.64] ;  /* 0x0000000402297981 */ /* 0x002362000c1e1900 */
[----:B------:R-:W-:Y:S01]  /*0120*/  HFMA2 R84, -RZ, RZ, 0, 5.9604644775390625e-08 ;  /* 0x00000001ff547431 */ /* 0x000fe200000001ff */
[----:B------:R-:W-:Y:S05]  /*0130*/  BRA `(.L_x_0) ;  /* 0x00000000000c7947 */ /* 0x000fea0003800000 */
.L_x_1:
[----:B------:R-:W1:Y:S01]  /*0140*/  LDCU UR4, c[0x0][0x880] ;  /* 0x00011000ff0477ac */ /* 0x000e620008000800 */
[----:B------:R-:W-:Y:S01]  /*0150*/  HFMA2 R84, -RZ, RZ, 0, 5.9604644775390625e-08 ;  /* 0x00000001ff547431 */ /* 0x000fe200000001ff */
[----:B-1----:R-:W-:-:S07]  /*0160*/  MOV R41, UR4 ;  /* 0x0000000400297c02 */ /* 0x002fce0008000f00 */
.L_x_0:
[----:B------:R-:W2:Y:S02]  /*0170*/  LDCU.64 UR4, c[0x0][0x8b0] ;  /* 0x00011600ff0477ac */ /* 0x000ea40008000a00 */
[----:B--2---:R-:W-:-:S04]  /*0180*/  UISETP.NE.U32.AND UP0, UPT, UR4, URZ, UPT ;  /* 0x000000ff0400728c */ /* 0x004fc8000bf05070 */
[----:B------:R-:W-:-:S09]  /*0190*/  UISETP.NE.AND.EX UP0, UPT, UR5, URZ, UPT, UP0 ;  /* 0x000000ff0500728c */ /* 0x000fd2000bf05300 */
[----:B------:R-:W-:Y:S05]  /*01a0*/  BRA.U UP0, `(.L_x_2) ;  /* 0x0000000100287547 */ /* 0x000fea000b800000 */
[----:B------:R-:W2:Y:S02]  /*01b0*/  LDCU.64 UR4, c[0x0][0x8a8] ;  /* 0x00011500ff0477ac */ /* 0x000ea40008000a00 */
[----:B--2---:R-:W-:-:S04]  /*01c0*/  UISETP.NE.U32.AND UP0, UPT, UR4, URZ, UPT ;  /* 0x000000ff0400728c */ /* 0x004fc8000bf05070 */
[----:B------:R-:W-:-:S09]  /*01d0*/  UISETP.NE.AND.EX UP0, UPT, UR5, URZ, UPT, UP0 ;  /* 0x000000ff0500728c */ /* 0x000fd2000bf05300 */
[----:B------:R-:W-:Y:S05]  /*01e0*/  BRA.U !UP0, `(.L_x_3) ;  /* 0x0000000108107547 */ /* 0x000fea000b800000 */
[----:B------:R-:W2:Y:S01]  /*01f0*/  LDC.64 R38, c[0x0][0x8a8] ;  /* 0x00022a00ff267b82 */ /* 0x000ea20000000a00 */
[----:B------:R-:W2:Y:S02]  /*0200*/  LDCU.64 UR4, c[0x0][0x358] ;  /* 0x00006b00ff0477ac */ /* 0x000ea40008000a00 */
[----:B--2---:R2:W5:Y:S01]  /*0210*/  LDG.E R38, desc[UR4][R38.64] ;  /* 0x0000000426267981 */ /* 0x004562000c1e1900 */
[----:B------:R-:W-:Y:S05]  /*0220*/  BRA `(.L_x_2) ;  /* 0x0000000000087947 */ /* 0x000fea0003800000 */
.L_x_3:
[----:B------:R-:W2:Y:S02]  /*0230*/  LDCU UR4, c[0x0][0x8a0] ;  /* 0x00011400ff0477ac */ /* 0x000ea40008000800 */
[----:B--2---:R-:W-:Y:S02]  /*0240*/  MOV R38, UR4 ;  /* 0x0000000400267c02 */ /* 0x004fe40008000f00 */
.L_x_2:
[----:B------:R-:W-:Y:S01]  /*0250*/  IMAD.U32 R0, RZ, RZ, UR17 ;  /* 0x00000011ff007e24 */ /* 0x000fe2000f8e00ff */
[----:B------:R-:W-:Y:S04]  /*0260*/  BSSY.RECONVERGENT B0, `(.L_x_4) ;  /* 0x000000c000007945 */ /* 0x000fe80003800200 */
[C---:B------:R-:W-:Y:S02]  /*0270*/  ISETP.NE.OR P1, PT, R0.reuse, 0x1, !P3 ;  /* 0x000000010000780c */ /* 0x040fe40005f25670 */
[----:B------:R-:W-:-:S11]  /*0280*/  ISETP.NE.OR P0, PT, R0, 0x3, !P3 ;  /* 0x000000030000780c */ /* 0x000fd60005f05670 */
[----:B------:R-:W-:Y:S05]  /*0290*/  @P1 BRA `(.L_x_5) ;  /* 0x0000000000201947 */ /* 0x000fea0003800000 */
[----:B------:R-:W3:Y:S02]  /*02a0*/  LDCU.64 UR4, c[0x0][0x348] ;  /* 0x00006900ff0477ac */ /* 0x000ee40008000a00 */
[----:B---3--:R-:W-:Y:S02]  /*02b0*/  UIADD3 UR6, UP1, UPT, UR4, 0x80, URZ ;  /* 0x0000008004067890 */ /* 0x008fe4000ff3e0ff */
[----:B------:R-:W-:Y:S02]  /*02c0*/  UIADD3 UR4, UP0, UPT, UR4, 0x180, URZ ;  /* 0x0000018004047890 */ /* 0x000fe4000ff1e0ff */
[----:B------:R-:W-:Y:S02]  /*02d0*/  UIADD3.X UR7, UPT, UPT, URZ, UR5, URZ, UP1, !UPT ;  /* 0x00000005ff077290 */ /* 0x000fe40008ffe4ff */
[----:B------:R-:W-:-:S07]  /*02e0*/  UIADD3.X UR5, UPT, UPT, URZ, UR5, URZ, UP0, !UPT ;  /* 0x00000005ff057290 */ /* 0x000fce00087fe4ff */
[----:B------:R3:W-:Y:S02]  /*02f0*/  UTMACCTL.PF [UR6] ;  /* 0x00000000060079b9 */ /* 0x0007e40008040000 */
[----:B------:R3:W-:Y:S02]  /*0300*/  UTMACCTL.PF [UR4] ;  /* 0x00000000040079b9 */ /* 0x0007e40008040000 */
[----:B---3--:R-:W-:Y:S01]  /*0310*/  NOP ;  /* 0x0000000000007918 */ /* 0x008fe20000000000 */
.L_x_5:
[----:B------:R-:W-:Y:S05]  /*0320*/  BSYNC.RECONVERGENT B0 ;  /* 0x0000000000007941 */ /* 0x000fea0003800200 */
.L_x_4:
[----:B------:R-:W-:Y:S04]  /*0330*/  BSSY.RECONVERGENT B0, `(.L_x_6) ;  /* 0x000000a000007945 */ /* 0x000fe80003800200 */
        /* <DEDUP_REMOVED lines=9> */
.L_x_7:
[----:B------:R-:W-:Y:S05]  /*03d0*/  BSYNC.RECONVERGENT B0 ;  /* 0x0000000000007941 */ /* 0x000fea0003800200 */
.L_x_6:
[----:B------:R-:W3:Y:S01]  /*03e0*/  LDCU.64 UR4, c[0x0][0x888] ;  /* 0x00011100ff0477ac */ /* 0x000ee20008000a00 */
[----:B------:R-:W-:Y:S02]  /*03f0*/  UISETP.EQ.U32.AND UP1, UPT, UR8, URZ, UPT ;  /* 0x000000ff0800728c */ /* 0x000fe4000bf22070 */
[----:B------:R-:W-:Y:S02]  /*0400*/  UPLOP3.LUT UP3, UPT, UPT, UPT, UPT, 0x80, 0x8 ;  /* 0x000000000008789c */ /* 0x000fe40003f6f070 */
[----:B---3--:R-:W-:-:S04]  /*0410*/  UISETP.NE.U32.AND UP0, UPT, UR4, URZ, UPT ;  /* 0x000000ff0400728c */ /* 0x008fc8000bf05070 */
[----:B------:R-:W-:-:S04]  /*0420*/  UISETP.NE.AND.EX UP0, UPT, UR5, URZ, UPT, UP0 ;  /* 0x000000ff0500728c */ /* 0x000fc8000bf05300 */
[----:B------:R-:W-:-:S04]  /*0430*/  UISETP.EQ.OR.EX UP2, UPT, UR9, URZ, !UP0, UP1 ;  /* 0x000000ff0900728c */ /* 0x000fc8000c742710 */
[----:B------:R-:W-:-:S06]  /*0440*/  UP2UR UR4, UPR, URZ, 0x4 ;  /* 0x00000004ff047883 */ /* 0x000fcc0008000000 */
[----:B------:R-:W-:Y:S01]  /*0450*/  MOV R86, UR4 ;  /* 0x0000000400567c02 */ /* 0x000fe20008000f00 */
[----:B------:R-:W-:Y:S06]  /*0460*/  BRA.U !UP2, `(.L_x_8) ;  /* 0x000000010a207547 */ /* 0x000fec000b800000 */
[----:B------:R-:W-:Y:S01]  /*0470*/  UISETP.NE.U32.AND UP1, UPT, UR8, URZ, UPT ;  /* 0x000000ff0800728c */ /* 0x000fe2000bf25070 */
[----:B-----5:R-:W-:Y:S01]  /*0480*/  FSETP.NEU.AND P0, PT, R41, RZ, PT ;  /* 0x000000ff2900720b */ /* 0x020fe20003f0d000 */
[----:B------:R-:W-:Y:S02]  /*0490*/  USEL UR4, URZ, 0xffffffff, UP0 ;  /* 0xffffffffff047887 */ /* 0x000fe40008000000 */
[----:B------:R-:W-:-:S10]  /*04a0*/  UISETP.NE.AND.EX UP1, UPT, UR9, URZ, UPT, UP1 ;  /* 0x000000ff0900728c */ /* 0x000fd4000bf25310 */
[----:B------:R-:W-:Y:S01]  /*04b0*/  VOTEU.ANY UP0, P0 ;  /* 0x0000000000ff7886 */ /* 0x000fe20000000100 */
[----:B------:R-:W-:-:S04]  /*04c0*/  @!UP1 USEL UR4, URZ, 0xffffffff, UP0 ;  /* 0xffffffffff049887 */ /* 0x000fc80008000000 */
[----:B------:R-:W-:-:S04]  /*04d0*/  ULOP3.LUT UR4, UR4, 0x1, URZ, 0xc0, !UPT ;  /* 0x0000000104047892 */ /* 0x000fc8000f8ec0ff */
[----:B------:R-:W-:-:S11]  /*04e0*/  UISETP.NE.U32.AND UP3, UPT, UR4, 0x1, UPT ;  /* 0x000000010400788c */ /* 0x000fd6000bf65070 */
.L_x_8:
[----:B-1----:R-:W1:Y:S01]  /*04f0*/  SHFL.IDX PT, R2, R85, RZ, 0x1f ;  /* 0x00001fff55027589 */ /* 0x002e6200000e0000 */
[----:B------:R-:W-:-:S04]  /*0500*/  UISETP.NE.AND UP0, UPT, UR17, 0x2, UPT ;  /* 0x000000021100788c */ /* 0x000fc8000bf05270 */
[----:B------:R-:W-:Y:S01]  /*0510*/  USEL UR38, URZ, 0x1, UP0 ;  /* 0x00000001ff267887 */ /* 0x000fe20008000000 */
[----:B-1----:R-:W-:-:S13]  /*0520*/  ISETP.NE.AND P0, PT, R2, RZ, PT ;  /* 0x000000ff0200720c */ /* 0x002fda0003f05270 */
[----:B------:R-:W-:Y:S05]  /*0530*/  @P0 BRA `(.L_x_9) ;  /* 0x0000000000840947 */ /* 0x000fea0003800000 */
[----:B------:R-:W-:Y:S01]  /*0540*/  ELECT P0, URZ, PT ;  /* 0x0000000000ff782f */ /* 0x000fe20003800000 */
[----:B------:R-:W-:-:S12]  /*0550*/  BSSY.RECONVERGENT B0, `(.L_x_9) ;  /* 0x000001f000007945 */ /* 0x000fd80003800200 */
[----:B------:R-:W-:Y:S05]  /*0560*/  @!P0 BRA `(.L_x_10) ;  /* 0x0000000000748947 */ /* 0x000fea0003800000 */
[----:B------:R-:W1:Y:S01]  /*0570*/  S2UR UR4, SR_CgaCtaId ;  /* 0x00000000000479c3 */ /* 0x000e620000008800 */
[----:B------:R-:W-:Y:S01]  /*0580*/  UMOV UR5, 0x400 ;  /* 0x0000040000057882 */ /* 0x000fe20000000000 */
[----:B------:R-:W-:Y:S01]  /*0590*/  UMOV UR8, 0x1 ;  /* 0x0000000100087882 */ /* 0x000fe20000000000 */
[----:B------:R-:W-:Y:S01]  /*05a0*/  UMOV UR6, 0x2 ;  /* 0x0000000200067882 */ /* 0x000fe20000000000 */
[----:B------:R-:W-:-:S04]  /*05b0*/  UIADD3 UR8, UPT, UPT, -UR8, 0x100000, URZ ;  /* 0x0010000008087890 */ /* 0x000fc8000fffe1ff */
[----:B------:R-:W-:Y:S02]  /*05c0*/  USHF.L.U32 UR9, UR8, 0xb, URZ ;  /* 0x0000000b08097899 */ /* 0x000fe400080006ff */
[----:B------:R-:W-:Y:S02]  /*05d0*/  USHF.L.U32 UR8, UR8, 0x1, URZ ;  /* 0x0000000108087899 */ /* 0x000fe400080006ff */
[----:B------:R-:W-:-:S04]  /*05e0*/  UIADD3 UR6, UPT, UPT, -UR6, 0x100000, URZ ;  /* 0x0010000006067890 */ /* 0x000fc8000fffe1ff */
[----:B------:R-:W-:Y:S02]  /*05f0*/  USHF.L.U32 UR7, UR6, 0xb, URZ ;  /* 0x0000000b06077899 */ /* 0x000fe400080006ff */
[----:B------:R-:W-:Y:S02]  /*0600*/  USHF.L.U32 UR6, UR6, 0x1, URZ ;  /* 0x0000000106067899 */ /* 0x000fe400080006ff */
[----:B-1----:R-:W-:Y:S01]  /*0610*/  ULEA UR4, UR4, UR5, 0x18 ;  /* 0x0000000504047291 */ /* 0x002fe2000f8ec0ff */
[----:B------:R-:W1:Y:S11]  /*0620*/  FENCE.VIEW.ASYNC.S ;  /* 0x00000000000073c6 */ /* 0x000e760000000000 */
[----:B-1----:R1:W3:Y:S01]  /*0630*/  SYNCS.EXCH.64 URZ, [UR4], UR8 ;  /* 0x0000000804ff75b2 */ /* 0x0022e20008000100 */
[----:B------:R1:W4:Y:S01]  /*0640*/  SYNCS.EXCH.64 URZ, [UR4+0x40], UR6 ;  /* 0x0000400604ff75b2 */ /* 0x0003220008000100 */
[----:B------:R1:W1:Y:S01]  /*0650*/  SYNCS.EXCH.64 URZ, [UR4+0x8], UR8 ;  /* 0x0000080804ff75b2 */ /* 0x0002620008000100 */
        /* <DEDUP_REMOVED lines=13> */
[----:B------:R-:W-:Y:S01]  /*0730*/  NOP ;  /* 0x0000000000007918 */ /* 0x000fe20000000000 */
.L_x_10:
[----:B-1----:R-:W-:Y:S05]  /*0740*/  BSYNC.RECONVERGENT B0 ;  /* 0x0000000000007941 */ /* 0x002fea0003800200 */
.L_x_9:
[----:B------:R-:W1:Y:S01]  /*0750*/  SHFL.IDX PT, R2, R85, RZ, 0x1f ;  /* 0x00001fff55027589 */ /* 0x000e6200000e0000 */
[----:B------:R-:W-:Y:S01]  /*0760*/  NOP ;  /* 0x0000000000007918 */ /* 0x000fe20000000000 */
[----:B-1----:R-:W-:-:S13]  /*0770*/  ISETP.NE.AND P0, PT, R2, 0x1, PT ;  /* 0x000000010200780c */ /* 0x002fda0003f05270 */
[----:B------:R-:W-:Y:S05]  /*0780*/  @P0 BRA `(.L_x_11) ;  /* 0x0000000000480947 */ /* 0x000fea0003800000 */
        /* <DEDUP_REMOVED lines=9> */
[----:B------:R-:W-:Y:S01]  /*0820*/  USHF.L.U32 UR6, UR6, 0x1, URZ ;  /* 0x0000000106067899 */ /* 0x000fe200080006ff */
[----:B------:R-:W-:Y:S01]  /*0830*/  ELECT P0, URZ, PT ;  /* 0x0000000000ff782f */ /* 0x000fe20003800000 */
[----:B-1----:R-:W-:Y:S01]  /*0840*/  ULEA UR4, UR4, UR5, 0x18 ;  /* 0x0000000504047291 */ /* 0x002fe2000f8ec0ff */
[----:B------:R-:W1:Y:S11]  /*0850*/  FENCE.VIEW.ASYNC.S ;  /* 0x00000000000073c6 */ /* 0x000e760000000000 */
[----:B-1----:R1:W1:Y:S01]  /*0860*/  SYNCS.EXCH.64 URZ, [UR4+0x80], UR8 ;  /* 0x0000800804ff75b2 */ /* 0x0022620008000100 */
[----:B------:R1:W1:Y:S01]  /*0870*/  SYNCS.EXCH.64 URZ, [UR4+0x90], UR6 ;  /* 0x0000900604ff75b2 */ /* 0x0002620008000100 */
[----:B------:R1:W1:Y:S01]  /*0880*/  SYNCS.EXCH.64 URZ, [UR4+0x88], UR8 ;  /* 0x0000880804ff75b2 */ /* 0x0002620008000100 */
[----:B------:R1:W1:Y:S01]  /*0890*/  SYNCS.EXCH.64 URZ, [UR4+0x98], UR6 ;  /* 0x0000980604ff75b2 */ /* 0x0002620008000100 */
[----:B------:R-:W-:Y:S01]  /*08a0*/  NOP ;  /* 0x0000000000007918 */ /* 0x000fe20000000000 */
.L_x_11:
[----:B------:R-:W2:Y:S01]  /*08b0*/  SHFL.IDX PT, R2, R85, RZ, 0x1f ;  /* 0x00001fff55027589 */ /* 0x000ea200000e0000 */
[----:B------:R-:W-:Y:S01]  /*08c0*/  NOP ;  /* 0x0000000000007918 */ /* 0x000fe20000000000 */
[----:B--2---:R-:W-:-:S13]  /*08d0*/  ISETP.NE.AND P0, PT, R2, 0x3, PT ;  /* 0x000000030200780c */ /* 0x004fda0003f05270 */
[----:B------:R-:W-:Y:S05]  /*08e0*/  @P0 BRA `(.L_x_12) ;  /* 0x0000000000300947 */ /* 0x000fea0003800000 */
[----:B-1----:R-:W1:Y:S01]  /*08f0*/  S2UR UR6, SR_CgaCtaId ;  /* 0x00000000000679c3 */ /* 0x002e620000008800 */
[----:B------:R-:W-:Y:S01]  /*0900*/  UMOV UR4, 0x400 ;  /* 0x0000040000047882 */ /* 0x000fe20000000000 */
[----:B------:R-:W-:Y:S01]  /*0910*/  UMOV UR5, 0x20 ;  /* 0x0000002000057882 */ /* 0x000fe20000000000 */
[----:B------:R-:W-:Y:S01]  /*0920*/  ELECT P0, URZ, PT ;  /* 0x0000000000ff782f */ /* 0x000fe20003800000 */
[----:B-1----:R-:W-:Y:S02]  /*0930*/  ULEA UR6, UR6, UR4, 0x18 ;  /* 0x0000000406067291 */ /* 0x002fe4000f8ec0ff */
[----:B------:R-:W-:-:S04]  /*0940*/  UIADD3 UR4, UPT, UPT, -UR5, 0x100000, URZ ;  /* 0x0010000005047890 */ /* 0x000fc8000fffe1ff */
[----:B------:R-:W-:Y:S02]  /*0950*/  USHF.L.U32 UR5, UR4, 0xb, URZ ;  /* 0x0000000b04057899 */ /* 0x000fe400080006ff */
[----:B------:R-:W-:Y:S01]  /*0960*/  USHF.L.U32 UR4, UR4, 0x1, URZ ;  /* 0x0000000104047899 */ /* 0x000fe200080006ff */
[----:B------:R-:W1:Y:S11]  /*0970*/  FENCE.VIEW.ASYNC.S ;  /* 0x00000000000073c6 */ /* 0x000e760000000000 */
[----:B-1----:R2:W1:Y:S01]  /*0980*/  SYNCS.EXCH.64 URZ, [UR6+0xa0], UR4 ;  /* 0x0000a00406ff75b2 */ /* 0x0024620008000100 */
[----:B------:R2:W1:Y:S02]  /*0990*/  SYNCS.EXCH.64 URZ, [UR6+0xa8], UR4 ;  /* 0x0000a80406ff75b2 */ /* 0x0004640008000100 */
[----:B--2---:R-:W-:Y:S01]  /*09a0*/  NOP ;  /* 0x0000000000007918 */ /* 0x004fe20000000000 */
.L_x_12:
[----:B------:R-:W2:Y:S01]  /*09b0*/  SHFL.IDX PT, R2, R85, RZ, 0x1f ;  /* 0x00001fff55027589 */ /* 0x000ea200000e0000 */
[----:B------:R-:W-:Y:S01]  /*09c0*/  NOP ;  /* 0x0000000000007918 */ /* 0x000fe20000000000 */
[----:B--2---:R-:W-:-:S13]  /*09d0*/  ISETP.NE.AND P0, PT, R2, 0x4, PT ;  /* 0x000000040200780c */ /* 0x004fda0003f05270 */
[----:B------:R-:W-:Y:S05]  /*09e0*/  @P0 BRA `(.L_x_13) ;  /* 0x00000000004c0947 */ /* 0x000fea0003800000 */
[----:B-1----:R-:W1:Y:S01]  /*09f0*/  S2UR UR6, SR_CgaCtaId ;  /* 0x00000000000679c3 */ /* 0x002e620000008800 */
[----:B------:R-:W-:Y:S01]  /*0a00*/  UMOV UR4, 0x1e0 ;  /* 0x000001e000047882 */ /* 0x000fe20000000000 */
[----:B------:R-:W-:Y:S01]  /*0a10*/  UMOV UR5, 0x400 ;  /* 0x0000040000057882 */ /* 0x000fe20000000000 */
[----:B------:R-:W-:Y:S01]  /*0a20*/  USEL UR4, UR4, 0x1a0, UP3 ;  /* 0x000001a004047887 */ /* 0x000fe20009800000 */
[----:B------:R-:W-:Y:S01]  /*0a30*/  UMOV UR8, 0x1 ;  /* 0x0000000100087882 */ /* 0x000fe20000000000 */
[----:B------:R-:W-:Y:S01]  /*0a40*/  ELECT P0, URZ, PT ;  /* 0x0000000000ff782f */ /* 0x000fe20003800000 */
[----:B------:R-:W-:-:S04]  /*0a50*/  UIADD3 UR8, UPT, UPT, -UR8, 0x100000, URZ ;  /* 0x0010000008087890 */ /* 0x000fc8000fffe1ff */
[----:B------:R-:W-:Y:S02]  /*0a60*/  USHF.L.U32 UR9, UR8, 0xb, URZ ;  /* 0x0000000b08097899 */ /* 0x000fe400080006ff */
[----:B------:R-:W-:Y:S02]  /*0a70*/  USHF.L.U32 UR8, UR8, 0x1, URZ ;  /* 0x0000000108087899 */ /* 0x000fe400080006ff */
[----:B-1----:R-:W-:Y:S02]  /*0a80*/  ULEA UR6, UR6, UR5, 0x18 ;  /* 0x0000000506067291 */ /* 0x002fe4000f8ec0ff */
[----:B------:R-:W-:-:S04]  /*0a90*/  UIADD3 UR4, UPT, UPT, -UR4, 0x100000, URZ ;  /* 0x0010000004047890 */ /* 0x000fc8000fffe1ff */
[----:B------:R-:W-:Y:S02]  /*0aa0*/  USHF.L.U32 UR5, UR4, 0xb, URZ ;  /* 0x0000000b04057899 */ /* 0x000fe400080006ff */
[----:B------:R-:W-:Y:S01]  /*0ab0*/  USHF.L.U32 UR4, UR4, 0x1, URZ ;  /* 0x0000000104047899 */ /* 0x000fe200080006ff */
[----:B------:R-:W1:Y:S03]  /*0ac0*/  FENCE.VIEW.ASYNC.S ;  /* 0x00000000000073c6 */ /* 0x000e660000000000 */
[----:B-1----:R2:W1:Y:S08]  /*0ad0*/  SYNCS.EXCH.64 URZ, [UR6+0xb0], UR8 ;  /* 0x0000b00806ff75b2 */ /* 0x0024700008000100 */
[----:B------:R2:W1:Y:S01]  /*0ae0*/  SYNCS.EXCH.64 URZ, [UR6+0xc0], UR4 ;  /* 0x0000c00406ff75b2 */ /* 0x0004620008000100 */
[----:B------:R2:W1:Y:S01]  /*0af0*/  SYNCS.EXCH.64 URZ, [UR6+0xb8], UR8 ;  /* 0x0000b80806ff75b2 */ /* 0x0004620008000100 */
[----:B------:R2:W1:Y:S02]  /*0b00*/  SYNCS.EXCH.64 URZ, [UR6+0xc8], UR4 ;  /* 0x0000c80406ff75b2 */ /* 0x0004640008000100 */
[----:B--2---:R-:W-:Y:S01]  /*0b10*/  NOP ;  /* 0x0000000000007918 */ /* 0x004fe20000000000 */
.L_x_13:
[----:B------:R-:W2:Y:S01]  /*0b20*/  SHFL.IDX PT, R2, R85, RZ, 0x1f ;  /* 0x00001fff55027589 */ /* 0x000ea200000e0000 */
[----:B------:R-:W-:Y:S01]  /*0b30*/  NOP ;  /* 0x0000000000007918 */ /* 0x000fe20000000000 */
[----:B--2---:R-:W-:-:S13]  /*0b40*/  ISETP.NE.AND P0, PT, R2, 0x5, PT ;  /* 0x000000050200780c */ /* 0x004fda0003f05270 */
[----:B------:R-:W-:Y:S05]  /*0b50*/  @P0 BRA `(.L_x_14) ;  /* 0x0000000000580947 */ /* 0x000fea0003800000 */
[----:B-1----:R-:W1:Y:S01]  /*0b60*/  S2UR UR4, SR_CgaCtaId ;  /* 0x00000000000479c3 */ /* 0x002e620000008800 */
        /* <DEDUP_REMOVED lines=16> */
[----:B------:R2:W1:Y:S01]  /*0c70*/  SYNCS.EXCH.64 URZ, [UR4+0xe0], UR8 ;  /* 0x0000e00804ff75b2 */ /* 0x0004620008000100 */
[----:B------:R2:W1:Y:S01]  /*0c80*/  SYNCS.EXCH.64 URZ, [UR4+0x100], UR6 ;  /* 0x0001000604ff75b2 */ /* 0x0004620008000100 */
[----:B------:R2:W1:Y:S01]  /*0c90*/  SYNCS.EXCH.64 URZ, [UR4+0xe8], UR8 ;  /* 0x0000e80804ff75b2 */ /* 0x0004620008000100 */
[----:B------:R2:W1:Y:S02]  /*0ca0*/  SYNCS.EXCH.64 URZ, [UR4+0x108], UR6 ;  /* 0x0001080604ff75b2 */ /* 0x0004640008000100 */
[----:B--2---:R-:W-:Y:S01]  /*0cb0*/  NOP ;  /* 0x0000000000007918 */ /* 0x004fe20000000000 */
.L_x_14:
[----:B------:R-:W2:Y:S01]  /*0cc0*/  SHFL.IDX PT, R2, R85, RZ, 0x1f ;  /* 0x00001fff55027589 */ /* 0x000ea200000e0000 */
[----:B------:R-:W-:Y:S01]  /*0cd0*/  NOP ;  /* 0x0000000000007918 */ /* 0x000fe20000000000 */
[----:B--2---:R-:W-:-:S13]  /*0ce0*/  ISETP.NE.AND P0, PT, R2, 0x3, PT ;  /* 0x000000030200780c */ /* 0x004fda0003f05270 */
[----:B------:R-:W-:Y:S05]  /*0cf0*/  @P0 BRA `(.L_x_15) ;  /* 0x0000000000380947 */ /* 0x000fea0003800000 */
[----:B------:R-:W2:Y:S01]  /*0d00*/  S2UR UR5, SR_CgaCtaId ;  /* 0x00000000000579c3 */ /* 0x000ea20000008800 */
[----:B-1----:R-:W-:Y:S01]  /*0d10*/  UMOV UR4, 0x400 ;  /* 0x0000040000047882 */ /* 0x002fe20000000000 */
[----:B------:R-:W-:Y:S01]  /*0d20*/  UMOV UR6, 0x20 ;  /* 0x0000002000067882 */ /* 0x000fe20000000000 */
[----:B------:R-:W-:Y:S01]  /*0d30*/  ELECT P0, URZ, PT ;  /* 0x0000000000ff782f */ /* 0x000fe20003800000 */
[----:B------:R-:W-:-:S04]  /*0d40*/  UIADD3 UR6, UPT, UPT, -UR6, 0x100000, URZ ;  /* 0x0010000006067890 */ /* 0x000fc8000fffe1ff */
[----:B------:R-:W-:Y:S02]  /*0d50*/  USHF.L.U32 UR7, UR6, 0xb, URZ ;  /* 0x0000000b06077899 */ /* 0x000fe400080006ff */
[----:B------:R-:W-:Y:S02]  /*0d60*/  USHF.L.U32 UR6, UR6, 0x1, URZ ;  /* 0x0000000106067899 */ /* 0x000fe400080006ff */
[----:B--2---:R-:W-:Y:S01]  /*0d70*/  ULEA UR4, UR5, UR4, 0x18 ;  /* 0x0000000405047291 */ /* 0x004fe2000f8ec0ff */
[----:B------:R-:W1:Y:S11]  /*0d80*/  FENCE.VIEW.ASYNC.S ;  /* 0x00000000000073c6 */ /* 0x000e760000000000 */
[----:B-1----:R2:W1:Y:S01]  /*0d90*/  SYNCS.EXCH.64 URZ, [UR4+0x110], UR6 ;  /* 0x0001100604ff75b2 */ /* 0x0024620008000100 */
[----:B------:R2:W1:Y:S01]  /*0da0*/  SYNCS.EXCH.64 URZ, [UR4+0x120], UR6 ;  /* 0x0001200604ff75b2 */ /* 0x0004620008000100 */
[----:B------:R2:W1:Y:S01]  /*0db0*/  SYNCS.EXCH.64 URZ, [UR4+0x118], UR6 ;  /* 0x0001180604ff75b2 */ /* 0x0004620008000100 */
[----:B------:R2:W1:Y:S02]  /*0dc0*/  SYNCS.EXCH.64 URZ, [UR4+0x128], UR6 ;  /* 0x0001280604ff75b2 */ /* 0x0004640008000100 */
[----:B--2---:R-:W-:Y:S01]  /*0dd0*/  NOP ;  /* 0x0000000000007918 */ /* 0x004fe20000000000 */
.L_x_15:
[----:B-1----:R-:W1:Y:S01]  /*0de0*/  LDCU UR4, c[0x0][0x36c] ;  /* 0x00006d80ff0477ac */ /* 0x002e620008000800 */
[----:B------:R-:W-:Y:S01]  /*0df0*/  ISETP.NE.OR P3, PT, R0, 0x2, !P3 ;  /* 0x000000020000780c */ /* 0x000fe20005f65670 */
[----:B------:R-:W-:Y:S01]  /*0e00*/  NOP ;  /* 0x0000000000007918 */ /* 0x000fe20000000000 */
[----:B------:R-:W-:Y:S01]  /*0e10*/  LOP3.LUT R0, R93, 0x1f, RZ, 0xc0, !PT ;  /* 0x0000001f5d007812 */ /* 0x000fe200078ec0ff */
[----:B------:R-:W-:Y:S02]  /*0e20*/  UISETP.NE.AND UP4, UPT, UR17, URZ, UPT ;  /* 0x000000ff1100728c */ /* 0x000fe4000bf85270 */
[----:B-1----:R-:W-:-:S09]  /*0e30*/  UISETP.EQ.U32.AND UP5, UPT, UR4, 0x1, UPT ;  /* 0x000000010400788c */ /* 0x002fd2000bfa2070 */
[----:B------:R-:W-:Y:S05]  /*0e40*/  BRA.U !UP5, `(.L_x_16) ;  /* 0x000000010d087547 */ /* 0x000fea000b800000 */
[----:B---34-:R-:W-:Y:S01]  /*0e50*/  UCGABAR_ARV ;  /* 0x00000000000079c7 */ /* 0x018fe20008000000 */
[----:B------:R-:W-:Y:S05]  /*0e60*/  BRA `(.L_x_17) ;  /* 0x0000000000047947 */ /* 0x000fea0003800000 */
.L_x_16:
[----:B---34-:R-:W-:Y:S01]  /*0e70*/  NOP ;  /* 0x0000000000007918 */ /* 0x018fe20000000000 */
.L_x_17:
[----:B------:R-:W1:Y:S01]  /*0e80*/  S2UR UR7, SR_CTAID.X ;  /* 0x00000000000779c3 */ /* 0x000e620000002500 */
[----:B------:R-:W-:-:S05]  /*0e90*/  CS2R.32 R3, SR_CgaSize ;  /* 0x0000000000037805 */ /* 0x000fca0000008a00 */
[----:B------:R-:W-:-:S05]  /*0ea0*/  IMAD R3, R3, -0xa0, RZ ;  /* 0xffffff6003037824 */ /* 0x000fca00078e02ff */
[----:B------:R-:W-:-:S14]  /*0eb0*/  R2UR UR5, R3 ;  /* 0x00000000030572ca */ /* 0x000fdc00000e0000 */
[----:B------:R-:W2:Y:S01]  /*0ec0*/  LDCU UR5, c[0x0][UR5+0x2b0] ;  /* 0x00005600050577ac */ /* 0x000ea20008000800 */
[----:B------:R-:W-:-:S05]  /*0ed0*/  CS2R.32 R3, SR_CgaSize ;  /* 0x0000000000037805 */ /* 0x000fca0000008a00 */
[----:B------:R-:W-:-:S05]  /*0ee0*/  IMAD R3, R3, -0xa0, RZ ;  /* 0xffffff6003037824 */ /* 0x000fca00078e02ff */
[----:B------:R-:W-:-:S14]  /*0ef0*/  R2UR UR4, R3 ;  /* 0x00000000030472ca */ /* 0x000fdc00000e0000 */
[----:B------:R-:W3:Y:S01]  /*0f00*/  LDCU UR4, c[0x0][UR4+0x2b4] ;  /* 0x00005680040477ac */ /* 0x000ee20008000800 */
[----:B------:R-:W4:Y:S01]  /*0f10*/  S2UR UR8, SR_CTAID.Y ;  /* 0x00000000000879c3 */ /* 0x000f220000002600 */
[----:B------:R-:W3:Y:S01]  /*0f20*/  LDCU UR21, c[0x0][0xb24] ;  /* 0x00016480ff1577ac */ /* 0x000ee20008000800 */
[----:B------:R-:W-:-:S05]  /*0f30*/  CS2R.32 R3, SR_CgaSize ;  /* 0x0000000000037805 */ /* 0x000fca0000008a00 */
[----:B------:R-:W-:-:S05]  /*0f40*/  IMAD R3, R3, -0xa0, RZ ;  /* 0xffffff6003037824 */ /* 0x000fca00078e02ff */
[----:B------:R-:W-:-:S14]  /*0f50*/  R2UR UR62, R3 ;  /* 0x00000000033e72ca */ /* 0x000fdc00000e0000 */
[----:B------:R-:W4:Y:S01]  /*0f60*/  LDCU UR62, c[0x0][UR62+0x2a0] ;  /* 0x000054003e3e77ac */ /* 0x000f220008000800 */
[----:B------:R-:W4:Y:S01]  /*0f70*/  S2UR UR9, SR_CgaCtaId ;  /* 0x00000000000979c3 */ /* 0x000f220000008800 */
[----:B------:R-:W-:-:S05]  /*0f80*/  CS2R.32 R3, SR_CgaSize ;  /* 0x0000000000037805 */ /* 0x000fca0000008a00 */
[----:B------:R-:W-:-:S05]  /*0f90*/  IMAD R3, R3, -0xa0, RZ ;  /* 0xffffff6003037824 */ /* 0x000fca00078e02ff */
[----:B------:R-:W-:-:S14]  /*0fa0*/  R2UR UR59, R3 ;  /* 0x00000000033b72ca */ /* 0x000fdc00000e0000 */
[----:B------:R-:W4:Y:S01]  /*0fb0*/  LDCU UR59, c[0x0][UR59+0x2a4] ;  /* 0x000054803b3b77ac */ /* 0x000f220008000800 */
[----:B------:R-:W4:Y:S01]  /*0fc0*/  LDCU UR42, c[0x0][0xb24] ;  /* 0x00016480ff2a77ac */ /* 0x000f220008000800 */
[----:B-1----:R-:W-:Y:S01]  /*0fd0*/  I2FP.F32.U32 R3, UR7 ;  /* 0x0000000700037c45 */ /* 0x002fe20008201000 */
[----:B------:R-:W1:Y:S01]  /*0fe0*/  S2UR UR36, SR_CTAID.Z ;  /* 0x00000000002479c3 */ /* 0x000e620000002700 */
[----:B------:R-:W1:Y:S03]  /*0ff0*/  LDCU UR27, c[0x0][0xb30] ;  /* 0x00016600ff1b77ac */ /* 0x000e660008000800 */
[----:B--2---:R-:W-:Y:S01]  /*1000*/  FMUL R3, R3, UR5 ;  /* 0x0000000503037c20 */ /* 0x004fe20008400000 */
[----:B---3--:R-:W-:Y:S01]  /*1010*/  UISETP.GE.AND UP2, UPT, UR21, 0x1, UPT ;  /* 0x000000011500788c */ /* 0x008fe2000bf46270 */
[----:B----4-:R-:W-:Y:S01]  /*1020*/  I2FP.F32.U32 R2, UR8 ;  /* 0x0000000800027c45 */ /* 0x010fe20008201000 */
[----:B------:R-:W-:Y:S01]  /*1030*/  UMOV UR16, UR7 ;  /* 0x0000000700107c82 */ /* 0x000fe20008000000 */
[----:B------:R-:W-:-:S02]  /*1040*/  UMOV UR20, UR8 ;  /* 0x0000000800147c82 */ /* 0x000fc40008000000 */
[----:B------:R-:W2:Y:S01]  /*1050*/  F2I.U32.TRUNC.NTZ R3, R3 ;  /* 0x0000000300037305 */ /* 0x000ea2000020f000 */
[----:B------:R-:W-:Y:S01]  /*1060*/  FMUL R2, R2, UR4 ;  /* 0x0000000402027c20 */ /* 0x000fe20008400000 */
[----:B------:R-:W-:-:S06]  /*1070*/  USHF.L.U32 UR28, UR9, 0xc, URZ ;  /* 0x0000000c091c7899 */ /* 0x000fcc00080006ff */
[----:B------:R-:W3:Y:S01]  /*1080*/  F2I.U32.TRUNC.NTZ R2, R2 ;  /* 0x0000000200027305 */ /* 0x000ee2000020f000 */
[----:B--2---:R-:W-:Y:S02]  /*1090*/  R2UR UR4, R3 ;  /* 0x00000000030472ca */ /* 0x004fe400000e0000 */
[----:B---3--:R-:W-:Y:S02]  /*10a0*/  R2UR UR6, R2 ;  /* 0x00000000020672ca */ /* 0x008fe400000e0000 */
[----:B------:R-:W-:-:S09]  /*10b0*/  PRMT R2, RZ, 0x7610, R2 ;  /* 0x00007610ff027816 */ /* 0x000fd20000000002 */
[----:B------:R-:W-:-:S04]  /*10c0*/  UIADD3 UR5, UPT, UPT, -UR4, URZ, URZ ;  /* 0x000000ff04057290 */ /* 0x000fc8000fffe1ff */
[----:B------:R-:W-:Y:S02]  /*10d0*/  UIMAD UR62, UR62, UR5, UR7 ;  /* 0x000000053e3e72a4 */ /* 0x000fe4000f8e0207 */
[----:B------:R-:W-:-:S04]  /*10e0*/  UIADD3 UR4, UPT, UPT, -UR6, URZ, URZ ;  /* 0x000000ff06047290 */ /* 0x000fc8000fffe1ff */
[----:B------:R-:W-:Y:S01]  /*10f0*/  UIMAD UR59, UR59, UR4, UR8 ;  /* 0x000000043b3b72a4 */ /* 0x000fe2000f8e0208 */
[----:B-1----:R-:W-:Y:S11]  /*1100*/  BRA.U UP4, `(.L_x_18) ;  /* 0x0000000104247547 */ /* 0x002ff6000b800000 */
[----:B------:R-:W-:Y:S02]  /*1110*/  UISETP.NE.AND UP0, UPT, UR59, URZ, UPT ;  /* 0x000000ff3b00728c */ /* 0x000fe4000bf05270 */
[----:B------:R-:W-:Y:S02]  /*1120*/  UISETP.NE.AND UP1, UPT, UR59, 0x1, UPT ;  /* 0x000000013b00788c */ /* 0x000fe4000bf25270 */
[----:B------:R-:W-:Y:S02]  /*1130*/  UISETP.EQ.OR UP0, UPT, UR62, URZ, !UP0 ;  /* 0x000000ff3e00728c */ /* 0x000fe4000c702670 */
[----:B------:R-:W-:Y:S02]  /*1140*/  USEL UR4, URZ, 0x2, UP1 ;  /* 0x00000002ff047887 */ /* 0x000fe40008800000 */
[----:B------:R-:W-:Y:S02]  /*1150*/  USEL UR5, URZ, 0x1, !UP0 ;  /* 0x00000001ff057887 */ /* 0x000fe4000c000000 */
[----:B------:R-:W-:-:S04]  /*1160*/  UISETP.NE.AND UP0, UPT, UR62, URZ, UPT ;  /* 0x000000ff3e00728c */ /* 0x000fc8000bf05270 */
[----:B------:R-:W-:-:S04]  /*1170*/  USEL UR4, UR4, 0x2, UP0 ;  /* 0x0000000204047887 */ /* 0x000fc80008000000 */
[----:B------:R-:W-:-:S06]  /*1180*/  UIADD3 UR4, UPT, UPT, UR5, UR4, URZ ;  /* 0x0000000405047290 */ /* 0x000fcc000fffe0ff */
[----:B------:R-:W-:Y:S02]  /*1190*/  MOV R2, UR4 ;  /* 0x0000000400027c02 */ /* 0x000fe40008000f00 */
.L_x_18:
[----:B------:R-:W-:Y:S05]  /*11a0*/  BRA.U !UP2, `(.L_x_19) ;  /* 0x000000010ad47547 */ /* 0x000fea000b800000 */
[----:B------:R-:W1:Y:S01]  /*11b0*/  LDCU.128 UR12, c[0x0][0xb10] ;  /* 0x00016200ff0c77ac */ /* 0x000e620008000c00 */
[----:B------:R-:W2:Y:S01]  /*11c0*/  LDCU UR6, c[0x0][0x370] ;  /* 0x00006e00ff0677ac */ /* 0x000ea20008000800 */
[----:B------:R-:W3:Y:S01]  /*11d0*/  LDCU UR5, c[0x0][0x374] ;  /* 0x00006e80ff0577ac */ /* 0x000ee20008000800 */
[----:B------:R-:W4:Y:S01]  /*11e0*/  LDCU UR26, c[0x0][0xb0c] ;  /* 0x00016180ff1a77ac */ /* 0x000f220008000800 */
[----:B------:R-:W4:Y:S01]  /*11f0*/  LDCU UR4, c[0x0][0xb20] ;  /* 0x00016400ff0477ac */ /* 0x000f220008000800 */
[----:B------:R-:W4:Y:S01]  /*1200*/  LDCU.64 UR8, c[0x0][0xb28] ;  /* 0x00016500ff0877ac */ /* 0x000f220008000a00 */
[----:B-1----:R-:W-:Y:S02]  /*1210*/  UISETP.NE.AND UP0, UPT, UR14, 0x1, UPT ;  /* 0x000000010e00788c */ /* 0x002fe4000bf05270 */
[----:B---3--:R-:W-:Y:S02]  /*1220*/  UIMAD.WIDE.U32 UR10, UR5, UR15, URZ ;  /* 0x0000000f050a72a5 */ /* 0x008fe4000f8e00ff */
[----:B--2---:R-:W-:-:S02]  /*1230*/  UIMAD.WIDE.U32 UR22, UR6, UR12, URZ ;  /* 0x0000000c061672a5 */ /* 0x004fc4000f8e00ff */
[----:B----4-:R-:W-:Y:S02]  /*1240*/  UISETP.NE.AND UP1, UPT, UR26, 0x1, UPT ;  /* 0x000000011a00788c */ /* 0x010fe4000bf25270 */
[----:B------:R-:W-:Y:S01]  /*1250*/  UISETP.NE.AND UP2, UPT, UR21, 0x1, UPT ;  /* 0x000000011500788c */ /* 0x000fe2000bf45270 */
[----:B------:R-:W-:Y:S02]  /*1260*/  UMOV UR10, UR11 ;  /* 0x0000000b000a7c82 */ /* 0x000fe40008000000 */
[----:B------:R-:W-:Y:S01]  /*1270*/  UMOV UR22, UR23 ;  /* 0x0000001700167c82 */ /* 0x000fe20008000000 */
[----:B------:R-:W-:Y:S02]  /*1280*/  @UP0 USHF.R.U32.HI UR5, URZ, UR4, UR10 ;  /* 0x00000004ff050299 */ /* 0x000fe4000801160a */
[----:B------:R-:W-:Y:S02]  /*1290*/  UIMAD.WIDE.U32 UR24, UR20, UR15, URZ ;  /* 0x0000000f141872a5 */ /* 0x000fe4000f8e00ff */
[----:B------:R-:W-:-:S02]  /*12a0*/  UIMAD.WIDE.U32 UR10, UR5, UR8, URZ ;  /* 0x00000008050a72a5 */ /* 0x000fc4000f8e00ff */
[----:B------:R-:W-:Y:S02]  /*12b0*/  @UP1 USHF.R.U32.HI UR6, URZ, UR13, UR22 ;  /* 0x0000000dff061299 */ /* 0x000fe40008011616 */
[----:B------:R-:W-:Y:S02]  /*12c0*/  UIMAD.WIDE.U32 UR18, UR16, UR12, URZ ;  /* 0x0000000c101272a5 */ /* 0x000fe4000f8e00ff */
[----:B------:R-:W-:Y:S01]  /*12d0*/  UIMAD.WIDE.U32 UR22, UR6, UR8, URZ ;  /* 0x00000008061672a5 */ /* 0x000fe2000f8e00ff */
[----:B------:R-:W-:Y:S01]  /*12e0*/  UMOV UR24, UR25 ;  /* 0x0000001900187c82 */ /* 0x000fe20008000000 */
[----:B------:R-:W-:Y:S01]  /*12f0*/  UMOV UR10, UR11 ;  /* 0x0000000b000a7c82 */ /* 0x000fe20008000000 */
[----:B------:R-:W-:Y:S02]  /*1300*/  USHF.R.U32.HI UR24, URZ, UR4, UR24 ;  /* 0x00000004ff187299 */ /* 0x000fe40008011618 */
[----:B------:R-:W-:Y:S02]  /*1310*/  @UP2 USHF.R.U32.HI UR5, URZ, UR9, UR10 ;  /* 0x00000009ff052299 */ /* 0x000fe4000801160a */
[----:B------:R-:W-:Y:S01]  /*1320*/  UMOV UR7, UR23 ;  /* 0x0000001700077c82 */ /* 0x000fe20008000000 */
[----:B------:R-:W-:Y:S01]  /*1330*/  UMOV UR18, UR19 ;  /* 0x0000001300127c82 */ /* 0x000fe20008000000 */
[----:B------:R-:W-:-:S02]  /*1340*/  @UP2 USHF.R.U32.HI UR6, URZ, UR9, UR7 ;  /* 0x00000009ff062299 */ /* 0x000fc40008011607 */
[----:B------:R-:W-:Y:S02]  /*1350*/  USHF.R.U32.HI UR13, URZ, UR13, UR18 ;  /* 0x0000000dff0d7299 */ /* 0x000fe40008011612 */
[----:B------:R-:W-:Y:S02]  /*1360*/  USEL UR4, UR20, UR24, !UP0 ;  /* 0x0000001814047287 */ /* 0x000fe4000c000000 */
[----:B------:R-:W-:Y:S02]  /*1370*/  UIMAD UR7, UR5, UR21, URZ ;  /* 0x00000015050772a4 */ /* 0x000fe4000f8e02ff */
[----:B------:R-:W-:Y:S02]  /*1380*/  USEL UR5, UR16, UR13, !UP1 ;  /* 0x0000000d10057287 */ /* 0x000fe4000c800000 */
[----:B------:R-:W-:Y:S02]  /*1390*/  UIMAD UR12, UR6, UR21, URZ ;  /* 0x00000015060c72a4 */ /* 0x000fe4000f8e02ff */
[----:B------:R-:W-:-:S02]  /*13a0*/  UISETP.GE.AND UP0, UPT, UR4, UR7, UPT ;  /* 0x000000070400728c */ /* 0x000fc4000bf06270 */
[----:B------:R-:W-:Y:S02]  /*13b0*/  UIMAD.WIDE.U32 UR10, UR4, UR8, URZ ;  /* 0x00000008040a72a5 */ /* 0x000fe4000f8e00ff */
[----:B------:R-:W-:Y:S02]  /*13c0*/  UISETP.GE.OR UP0, UPT, UR5, UR12, UP0 ;  /* 0x0000000c0500728c */ /* 0x000fe40008706670 */
[----:B------:R-:W-:Y:S02]  /*13d0*/  UIMAD.WIDE.U32 UR12, UR5, UR8, URZ ;  /* 0x00000008050c72a5 */ /* 0x000fe4000f8e00ff */
[----:B------:R-:W-:Y:S01]  /*13e0*/  UIADD3 UR10, UPT, UPT, -UR4, URZ, URZ ;  /* 0x000000ff040a7290 */ /* 0x000fe2000fffe1ff */
[----:B------:R-:W-:Y:S01]  /*13f0*/  UMOV UR8, UR11 ;  /* 0x0000000b00087c82 */ /* 0x000fe20008000000 */
[----:B------:R-:W-:Y:S02]  /*1400*/  UIADD3 UR11, UPT, UPT, -UR5, URZ, URZ ;  /* 0x000000ff050b7290 */ /* 0x000fe4000fffe1ff */
[----:B------:R-:W-:-:S03]  /*1410*/  USHF.R.U32.HI UR8, URZ, UR9, UR8 ;  /* 0x00000009ff087299 */ /* 0x000fc60008011608 */
[----:B------:R-:W-:Y:S01]  /*1420*/  @!UP0 UMOV UR7, UR13 ;  /* 0x0000000d00078c82 */ /* 0x000fe20008000000 */
[----:B------:R-:W-:Y:S02]  /*1430*/  UIMAD UR20, UR14, UR10, UR20 ;  /* 0x0000000a0e1472a4 */ /* 0x000fe4000f8e0214 */
[----:B------:R-:W-:Y:S02]  /*1440*/  USEL UR8, UR4, UR8, !UP2 ;  /* 0x0000000804087287 */ /* 0x000fe4000d000000 */
[----:B------:R-:W-:Y:S02]  /*1450*/  @!UP0 USHF.R.U32.HI UR7, URZ, UR9, UR7 ;  /* 0x00000009ff078299 */ /* 0x000fe40008011607 */
[----:B------:R-:W-:Y:S02]  /*1460*/  UIADD3 UR9, UPT, UPT, -UR8, URZ, URZ ;  /* 0x000000ff08097290 */ /* 0x000fe4000fffe1ff */
[----:B------:R-:W-:Y:S02]  /*1470*/  @!UP0 USEL UR7, UR5, UR7, !UP2 ;  /* 0x0000000705078287 */ /* 0x000fe4000d000000 */
[----:B------:R-:W-:-:S02]  /*1480*/  UIMAD UR9, UR21, UR9, UR4 ;  /* 0x00000009150972a4 */ /* 0x000fc4000f8e0204 */
[----:B------:R-:W-:Y:S02]  /*1490*/  @!UP0 UIADD3 UR8, UPT, UPT, UR8, -UR7, URZ ;  /* 0x8000000708088290 */ /* 0x000fe4000fffe0ff */
[----:B------:R-:W-:Y:S02]  /*14a0*/  @!UP0 UIMAD UR6, UR9, UR6, UR7 ;  /* 0x00000006090682a4 */ /* 0x000fe4000f8e0207 */
[----:B------:R-:W-:Y:S02]  /*14b0*/  @!UP0 UIMAD UR4, UR8, UR21, UR5 ;  /* 0x00000015080482a4 */ /* 0x000fe4000f8e0205 */
[----:B------:R-:W-:Y:S02]  /*14c0*/  UIMAD UR16, UR26, UR11, UR16 ;  /* 0x0000000b1a1072a4 */ /* 0x000fe4000f8e0210 */
[----:B------:R-:W-:Y:S01]  /*14d0*/  UIMAD UR20, UR4, UR14, UR20 ;  /* 0x0000000e041472a4 */ /* 0x000fe2000f8e0214 */
[----:B------:R-:W-:Y:S02]  /*14e0*/  @!UP0 UMOV UR5, UR6 ;  /* 0x0000000600058c82 */ /* 0x000fe40008000000 */
[----:B------:R-:W-:-:S12]  /*14f0*/  UIMAD UR16, UR5, UR26, UR16 ;  /* 0x0000001a051072a4 */ /* 0x000fd8000f8e0210 */
.L_x_19:
[----:B------:R-:W-:Y:S02]  /*1500*/  UISETP.NE.AND UP1, UPT, UR27, 0x1, UPT ;  /* 0x000000011b00788c */ /* 0x000fe4000bf25270 */
[----:B------:R-:W-:Y:S02]  /*1510*/  UISETP.NE.AND UP0, UPT, UR17, 0x2, UPT ;  /* 0x000000021100788c */ /* 0x000fe4000bf05270 */
[----:B------:R-:W-:-:S05]  /*1520*/  ULOP3.LUT UR28, UR28, 0x1000, URZ, 0xc0, !UPT ;  /* 0x000010001c1c7892 */ /* 0x000fca000f8ec0ff */
[----:B------:R-:W-:Y:S07]  /*1530*/  BRA.U UP1, `(.L_x_20) ;  /* 0x0000000101447547 */ /* 0x000fee000b800000 */
[----:B------:R-:W1:Y:S01]  /*1540*/  LDCU.128 UR8, c[0x0][0xb10] ;  /* 0x00016200ff0877ac */ /* 0x000e620008000c00 */
[----:B------:R-:W2:Y:S01]  /*1550*/  LDCU UR12, c[0x0][0xb0c] ;  /* 0x00016180ff0c77ac */ /* 0x000ea20008000800 */
[----:B------:R-:W3:Y:S01]  /*1560*/  LDCU UR13, c[0x0][0xb20] ;  /* 0x00016400ff0d77ac */ /* 0x000ee20008000800 */
[----:B-1----:R-:W-:Y:S02]  /*1570*/  UIMAD.WIDE.U32 UR6, UR16, UR8, URZ ;  /* 0x00000008100672a5 */ /* 0x002fe4000f8e00ff */
[----:B------:R-:W-:Y:S02]  /*1580*/  UIMAD.WIDE.U32 UR4, UR20, UR11, URZ ;  /* 0x0000000b140472a5 */ /* 0x000fe4000f8e00ff */
[----:B--2---:R-:W-:Y:S02]  /*1590*/  UISETP.NE.AND UP2, UPT, UR12, 0x1, UPT ;  /* 0x000000010c00788c */ /* 0x004fe4000bf45270 */
[----:B------:R-:W-:Y:S01]  /*15a0*/  UISETP.NE.AND UP1, UPT, UR10, 0x1, UPT ;  /* 0x000000010a00788c */ /* 0x000fe2000bf25270 */
[----:B------:R-:W-:-:S02]  /*15b0*/  UMOV UR6, UR7 ;  /* 0x0000000700067c82 */ /* 0x000fc40008000000 */
[----:B------:R-:W-:Y:S01]  /*15c0*/  UMOV UR4, UR5 ;  /* 0x0000000500047c82 */ /* 0x000fe20008000000 */
[----:B------:R-:W-:Y:S02]  /*15d0*/  USHF.R.U32.HI UR6, URZ, UR9, UR6 ;  /* 0x00000009ff067299 */ /* 0x000fe40008011606 */
[----:B---3--:R-:W-:Y:S02]  /*15e0*/  USHF.R.U32.HI UR4, URZ, UR13, UR4 ;  /* 0x0000000dff047299 */ /* 0x008fe40008011604 */
[----:B------:R-:W-:Y:S02]  /*15f0*/  USEL UR5, UR16, UR6, !UP2 ;  /* 0x0000000610057287 */ /* 0x000fe4000d000000 */
[----:B------:R-:W-:-:S04]  /*1600*/  USEL UR4, UR20, UR4, !UP1 ;  /* 0x0000000414047287 */ /* 0x000fc8000c800000 */
[----:B------:R-:W-:Y:S02]  /*1610*/  UIADD3 UR6, UPT, UPT, UR5, -UR4, URZ ;  /* 0x8000000405067290 */ /* 0x000fe4000fffe0ff */
[----:B------:R-:W-:Y:S02]  /*1620*/  UIADD3 UR4, UPT, UPT, -UR5, UR4, URZ ;  /* 0x0000000405047290 */ /* 0x000fe4000fffe1ff */
[----:B------:R-:W-:Y:S02]  /*1630*/  UIMAD UR20, UR6, UR10, UR20 ;  /* 0x0000000a061472a4 */ /* 0x000fe4000f8e0214 */
[----:B------:R-:W-:-:S12]  /*1640*/  UIMAD UR16, UR4, UR12, UR16 ;  /* 0x0000000c041072a4 */ /* 0x000fd8000f8e0210 */
.L_x_20:
[----:B------:R-:W-:Y:S05]  /*1650*/  BRA.U !UP5, `(.L_x_21) ;  /* 0x000000010d0c7547 */ /* 0x000fea000b800000 */
[----:B------:R-:W-:Y:S01]  /*1660*/  UCGABAR_WAIT ;  /* 0x0000000000007dc7 */ /* 0x000fe20008000000 */
[----:B------:R-:W-:Y:S01]  /*1670*/  CCTL.IVALL ;  /* 0x00000000ff00798f */ /* 0x000fe20002000000 */
[----:B------:R-:W-:Y:S05]  /*1680*/  BRA `(.L_x_22) ;  /* 0x0000000000047947 */ /* 0x000fea0003800000 */
.L_x_21:
[----:B------:R-:W-:Y:S06]  /*1690*/  BAR.SYNC.DEFER_BLOCKING 0x0 ;  /* 0x0000000000007b1d */ /* 0x000fec0000010000 */
.L_x_22:
[----:B------:R-:W-:Y:S05]  /*16a0*/  BRA.U UP0, `(.L_x_23) ;  /* 0x0000001500447547 */ /* 0x000fea000b800000 */
[----:B------:R-:W1:Y:S01]  /*16b0*/  LDCU UR6, c[0x0][0x38c] ;  /* 0x00007180ff0677ac */ /* 0x000e620008000800 */
[----:B------:R-:W2:Y:S01]  /*16c0*/  S2UR UR8, SR_CgaCtaId ;  /* 0x00000000000879c3 */ /* 0x000ea20000008800 */
[----:B------:R-:W-:Y:S01]  /*16d0*/  PLOP3.LUT P1, PT, PT, PT, UP3, 0x80, 0x8 ;  /* 0x000000000008781c */ /* 0x000fe20003f2f038 */
[----:B------:R-:W-:Y:S01]  /*16e0*/  IMAD.MOV.U32 R12, RZ, RZ, 0x1 ;  /* 0x00000001ff0c7424 */ /* 0x000fe200078e00ff */
[----:B------:R-:W-:Y:S01]  /*16f0*/  UMOV UR7, 0x400 ;  /* 0x0000040000077882 */ /* 0x000fe20000000000 */
[----:B------:R-:W-:Y:S01]  /*1700*/  UISETP.NE.AND UP1, UPT, UR17, URZ, UPT ;  /* 0x000000ff1100728c */ /* 0x000fe2000bf25270 */
[----:B------:R-:W-:Y:S02]  /*1710*/  ISETP.EQ.OR P2, PT, R0, RZ, P3 ;  /* 0x000000ff0000720c */ /* 0x000fe40001f42670 */
[----:B------:R-:W-:Y:S02]  /*1720*/  CS2R R10, SRZ ;  /* 0x00000000000a7805 */ /* 0x000fe4000001ff00 */
[----:B------:R-:W-:Y:S01]  /*1730*/  PLOP3.LUT P1, PT, P1, PT, PT, 0x8, 0x80 ;  /* 0x000000000080781c */ /* 0x000fe20000f2e170 */
[----:B------:R-:W-:Y:S01]  /*1740*/  IMAD.MOV.U32 R9, RZ, RZ, RZ ;  /* 0x000000ffff097224 */ /* 0x000fe200078e00ff */
[----:B------:R-:W3:Y:S01]  /*1750*/  LDCU UR40, c[0x0][0x370] ;  /* 0x00006e00ff2877ac */ /* 0x000ee20008000800 */
[----:B------:R-:W-:Y:S01]  /*1760*/  IMAD.MOV.U32 R8, RZ, RZ, 0x1 ;  /* 0x00000001ff087424 */ /* 0x000fe200078e00ff */
[----:B------:R-:W4:Y:S01]  /*1770*/  LDCU.64 UR26, c[0x0][0x348] ;  /* 0x00006900ff1a77ac */ /* 0x000f220008000a00 */
[----:B-1----:R-:W-:-:S02]  /*1780*/  UIADD3 UR5, UPT, UPT, UR6, 0x7f, URZ ;  /* 0x0000007f06057890 */ /* 0x002fc4000fffe0ff */
[----:B------:R-:W-:Y:S02]  /*1790*/  USHF.R.U32.HI UR45, URZ, 0x7, UR28 ;  /* 0x00000007ff2d7899 */ /* 0x000fe4000801161c */
[----:B------:R-:W-:Y:S02]  /*17a0*/  USHF.R.S32.HI UR4, URZ, 0x1f, UR5 ;  /* 0x0000001fff047899 */ /* 0x000fe40008011405 */
[----:B------:R-:W-:Y:S02]  /*17b0*/  UIADD3 UR46, UPT, UPT, UR6, 0xfe, URZ ;  /* 0x000000fe062e7890 */ /* 0x000fe4000fffe0ff */
[----:B------:R-:W-:Y:S02]  /*17c0*/  ULEA.HI UR4, UR4, UR5, URZ, 0x7 ;  /* 0x0000000504047291 */ /* 0x000fe4000f8f38ff */
[----:B--2---:R-:W-:Y:S02]  /*17d0*/  ULEA UR7, UR8, UR7, 0x18 ;  /* 0x0000000708077291 */ /* 0x004fe4000f8ec0ff */
[----:B------:R-:W-:-:S02]  /*17e0*/  USHF.R.S32.HI UR43, URZ, 0x7, UR4 ;  /* 0x00000007ff2b7899 */ /* 0x000fc40008011404 */
[----:B------:R-:W-:Y:S02]  /*17f0*/  UIADD3 UR4, UPT, UPT, UR6, -0x1, URZ ;  /* 0xffffffff06047890 */ /* 0x000fe4000fffe0ff */
[----:B------:R-:W-:Y:S02]  /*1800*/  UISETP.LT.U32.AND UP0, UPT, UR43, 0x8, UPT ;  /* 0x000000082b00788c */ /* 0x000fe4000bf01070 */
[----:B------:R-:W-:Y:S02]  /*1810*/  UISETP.GE.U32.AND UP2, UPT, UR4, -0xff, UPT ;  /* 0xffffff010400788c */ /* 0x000fe4000bf46070 */
[----:B------:R-:W-:Y:S01]  /*1820*/  USEL UR41, UR43, 0x8, UP0 ;  /* 0x000000082b297887 */ /* 0x000fe20008000000 */
[----:B------:R-:W1:Y:S03]  /*1830*/  LDCU UR39, c[0x0][0x374] ;  /* 0x00006e80ff2777ac */ /* 0x000e660008000800 */
[----:B------:R-:W-:-:S02]  /*1840*/  UIADD3 UR21, UPT, UPT, UR41, -0x1, URZ ;  /* 0xffffffff29157890 */ /* 0x000fc4000fffe0ff */
[----:B------:R-:W-:-:S03]  /*1850*/  USEL UR24, UR38, 0x2, UP1 ;  /* 0x0000000226187887 */ /* 0x000fc60008800000 */
[----:B------:R-:W-:Y:S02]  /*1860*/  @UP2 UIADD3 UR21, UPT, UPT, UR41, URZ, URZ ;  /* 0x000000ff29152290 */ /* 0x000fe4000fffe0ff */
[----:B------:R-:W-:Y:S02]  /*1870*/  UIADD3 UR29, UPT, UPT, UR7, 0x4400, UR28 ;  /* 0x00004400071d7890 */ /* 0x000fe4000fffe01c */
[----:B------:R-:W-:Y:S02]  /*1880*/  UIADD3 UR44, UPT, UPT, UR43, -UR41, URZ ;  /* 0x800000292b2c7290 */ /* 0x000fe4000fffe0ff */
[----:B------:R-:W-:Y:S01]  /*1890*/  UIADD3 UR21, UPT, UPT, UR21, 0x1, URZ ;  /* 0x0000000115157890 */ /* 0x000fe2000fffe0ff */
[----:B---34-:R-:W-:-:S11]  /*18a0*/  UMOV UR5, URZ ;  /* 0x000000ff00057c82 */ /* 0x018fd60008000000 */
.L_x_43:
[----:B------:R-:W2:Y:S02]  /*18b0*/  S2UR UR4, SR_CgaCtaId ;  /* 0x00000000000479c3 */ /* 0x000ea40000008800 */
[----:B--2---:R-:W-:-:S09]  /*18c0*/  UISETP.NE.AND UP0, UPT, UR4, URZ, UPT ;  /* 0x000000ff0400728c */ /* 0x004fd2000bf05270 */
[----:B-1----:R-:W-:Y:S05]  /*18d0*/  BRA.U UP0, `(.L_x_24) ;  /* 0x0000000100287547 */ /* 0x002fea000b800000 */
[----:B------:R-:W-:Y:S02]  /*18e0*/  LEA R0, R9, UR7, 0x3 ;  /* 0x0000000709007c11 */ /* 0x000fe4000f8e18ff */
[----:B------:R-:W-:-:S04]  /*18f0*/  SHF.L.U32 R3, R8, 0x1f, RZ ;  /* 0x0000001f08037819 */ /* 0x000fc800000006ff */
[----:B------:R-:W2:Y:S02]  /*1900*/  SYNCS.PHASECHK.TRANS64.TRYWAIT P0, [R0+URZ+0x120], R3 ;  /* 0x00012003000075a7 */ /* 0x000ea400080011ff */
[----:B--2---:R-:W-:Y:S05]  /*1910*/  @!P0 BRA `(.L_x_25) ;  /* 0x0000006000808947 */ /* 0x004fea0003800000 */
.L_x_117:
[----:B------:R3:W-:Y:S01]  /*1920*/  SYNCS.ARRIVE.TRANS64.A1T0 RZ, [R0+URZ+0x110], RZ ;  /* 0x000110ff00ff79a7 */ /* 0x0007e200081000ff */
[----:B------:R-:W-:-:S05]  /*1930*/  VIADD R9, R9, 0x1 ;  /* 0x0000000109097836 */ /* 0x000fca0000000000 */
[----:B------:R-:W-:-:S04]  /*1940*/  ISETP.NE.AND P0, PT, R9, 0x2, PT ;  /* 0x000000020900780c */ /* 0x000fc80003f05270 */
[----:B--2---:R-:W-:Y:S02]  /*1950*/  SEL R3, RZ, 0x1, P0 ;  /* 0x00000001ff037807 */ /* 0x004fe40000000000 */
[----:B------:R-:W-:Y:S02]  /*1960*/  SEL R9, R9, RZ, P0 ;  /* 0x000000ff09097207 */ /* 0x000fe40000000000 */
[----:B------:R-:W-:-:S07]  /*1970*/  LOP3.LUT R8, R8, R3, RZ, 0x3c, !PT ;  /* 0x0000000308087212 */ /* 0x000fce00078e3cff */
.L_x_24:
[----:B------:R-:W-:Y:S01]  /*1980*/  ULEA UR4, UR5, UR7, 0x3 ;  /* 0x0000000705047291 */ /* 0x000fe2000f8e18ff */
[----:B---3--:R-:W-:Y:S01]  /*1990*/  SHF.L.U32 R0, R12, 0x1f, RZ ;  /* 0x0000001f0c007819 */ /* 0x008fe200000006ff */
[----:B------:R-:W-:Y:S02]  /*19a0*/  UISETP.GE.U32.AND UP0, UPT, UR46, 0xff, UPT ;  /* 0x000000ff2e00788c */ /* 0x000fe4000bf06070 */
[----:B------:R-:W-:Y:S02]  /*19b0*/  USHF.L.U32 UR11, UR20, 0x7, URZ ;  /* 0x00000007140b7899 */ /* 0x000fe400080006ff */
[----:B------:R-:W-:Y:S01]  /*19c0*/  ULEA UR35, UR16, UR45, 0x6 ;  /* 0x0000002d10237291 */ /* 0x000fe2000f8e30ff */
[----:B------:R-:W-:Y:S02]  /*19d0*/  UMOV UR13, URZ ;  /* 0x000000ff000d7c82 */ /* 0x000fe40008000000 */
[----:B------:R2:W3:Y:S02]  /*19e0*/  SYNCS.PHASECHK.TRANS64.TRYWAIT P0, [UR4+0x40], R0 ;  /* 0x00004000ff0075a7 */ /* 0x0004e40008001104 */
[----:B------:R-:W-:Y:S07]  /*19f0*/  BRA.U !UP0, `(.L_x_26) ;  /* 0x0000000108bc7547 */ /* 0x000fee000b800000 */
[----:B------:R-:W-:Y:S01]  /*1a00*/  UMOV UR6, URZ ;  /* 0x000000ff00067c82 */ /* 0x000fe20008000000 */
[----:B------:R-:W-:-:S05]  /*1a10*/  UMOV UR4, UR5 ;  /* 0x0000000500047c82 */ /* 0x000fca0008000000 */
.L_x_32:
[----:B------:R-:W-:Y:S01]  /*1a20*/  ULEA UR33, UR4, UR7, 0x3 ;  /* 0x0000000704217291 */ /* 0x000fe2000f8e18ff */
[----:B---3--:R-:W-:Y:S01]  /*1a30*/  @!P3 MOV R2, 0x6000 ;  /* 0x000060000002b802 */ /* 0x008fe20000000f00 */
[----:B-1-3--:R-:W-:Y:S10]  /*1a40*/  @P0 BRA `(.L_x_27) ;  /* 0x00000000000c0947 */ /* 0x00aff40003800000 */
[----:B------:R-:W-:-:S04]  /*1a50*/  SHF.L.U32 R3, R12, 0x1f, RZ ;  /* 0x0000001f0c037819 */ /* 0x000fc800000006ff */
[----:B------:R-:W3:Y:S02]  /*1a60*/  SYNCS.PHASECHK.TRANS64.TRYWAIT P0, [UR33+0x40], R3 ;  /* 0x00004003ff0075a7 */ /* 0x000ee40008001121 */
[----:B---3--:R-:W-:Y:S05]  /*1a70*/  @!P0 BRA `(.L_x_28) ;  /* 0x00000060003c8947 */ /* 0x008fea0003800000 */
.L_x_27:
[----:B------:R3:W-:Y:S01]  /*1a80*/  @!P3 SYNCS.ARRIVE.TRANS64 RZ, [UR33], R2 ;  /* 0x00000002ffffb9a7 */ /* 0x0007e20008000021 */
[----:B------:R-:W-:-:S04]  /*1a90*/  ULOP3.LUT UR5, UR24, 0x2, URZ, 0xfc, !UPT ;  /* 0x0000000218057892 */ /* 0x000fc8000f8efcff */
[----:B------:R-:W-:-:S09]  /*1aa0*/  UISETP.NE.AND UP0, UPT, UR5, 0x2, UPT ;  /* 0x000000020500788c */ /* 0x000fd2000bf05270 */
[----:B------:R-:W-:Y:S05]  /*1ab0*/  BRA.U UP0, `(.L_x_29) ;  /* 0x0000000100047547 */ /* 0x000fea000b800000 */
[----:B-1----:R-:W-:Y:S05]  /*1ac0*/  BPT.TRAP 0x1 ;  /* 0x000000040000795c */ /* 0x002fea0000300000 */
.L_x_29:
[----:B------:R-:W-:Y:S04]  /*1ad0*/  BSSY.RECONVERGENT B0, `(.L_x_30) ;  /* 0x0000003000007945 */ /* 0x000fe80003800200 */
[----:B------:R-:W-:Y:S05]  /*1ae0*/  @P2 BRA `(.L_x_31) ;  /* 0x0000000000042947 */ /* 0x000fea0003800000 */
[----:B-1----:R-:W-:Y:S05]  /*1af0*/  BPT.TRAP 0x1 ;  /* 0x000000040000795c */ /* 0x002fea0000300000 */
.L_x_31:
[----:B-1----:R-:W-:Y:S05]  /*1b00*/  BSYNC.RECONVERGENT B0 ;  /* 0x0000000000007941 */ /* 0x002fea0003800200 */
.L_x_30:
[----:B------:R-:W-:Y:S02]  /*1b10*/  UIADD3 UR5, UPT, UPT, UR4, 0x1, URZ ;  /* 0x0000000104057890 */ /* 0x000fe4000fffe0ff */
[----:B------:R-:W-:Y:S02]  /*1b20*/  ULEA UR32, UR4, UR28, 0xd ;  /* 0x0000001c04207291 */ /* 0x000fe4000f8e68ff */
[----:B------:R-:W-:Y:S02]  /*1b30*/  UISETP.NE.AND UP0, UPT, UR5, 0x8, UPT ;  /* 0x000000080500788c */ /* 0x000fe4000bf05270 */
[----:B------:R-:W-:Y:S02]  /*1b40*/  UIADD3 UR16, UP1, UPT, UR26, 0x80, URZ ;  /* 0x000000801a107890 */ /* 0x000fe4000ff3e0ff */
[----:B------:R-:W-:Y:S02]  /*1b50*/  USEL UR9, URZ, 0x1, UP0 ;  /* 0x00000001ff097887 */ /* 0x000fe40008000000 */
[----:B------:R-:W-:-:S02]  /*1b60*/  USEL UR5, UR5, URZ, UP0 ;  /* 0x000000ff05057287 */ /* 0x000fc40008000000 */
[----:B------:R-:W-:Y:S02]  /*1b70*/  UIADD3 UR14, UP0, UPT, UR26, 0x180, URZ ;  /* 0x000001801a0e7890 */ /* 0x000fe4000ff1e0ff */
[----:B------:R-:W-:Y:S01]  /*1b80*/  ULEA UR8, UR5, UR7, 0x3 ;  /* 0x0000000705087291 */ /* 0x000fe2000f8e18ff */
[----:B------:R-:W-:Y:S01]  /*1b90*/  LOP3.LUT R12, R12, UR9, RZ, 0x3c, !PT ;  /* 0x000000090c0c7c12 */ /* 0x000fe2000f8e3cff */
[----:B------:R-:W-:Y:S02]  /*1ba0*/  USHF.L.U32 UR34, UR6, 0x7, URZ ;  /* 0x0000000706227899 */ /* 0x000fe400080006ff */
[----:B------:R-:W-:Y:S01]  /*1bb0*/  UIADD3.X UR17, UPT, UPT, URZ, UR27, URZ, UP1, !UPT ;  /* 0x0000001bff117290 */ /* 0x000fe20008ffe4ff */
[----:B--2---:R-:W-:Y:S01]  /*1bc0*/  SHF.L.U32 R0, R12, 0x1f, RZ ;  /* 0x0000001f0c007819 */ /* 0x004fe200000006ff */
[----:B------:R-:W-:Y:S02]  /*1bd0*/  UIADD3 UR32, UPT, UPT, UR7, 0x4400, UR32 ;  /* 0x0000440007207890 */ /* 0x000fe4000fffe020 */
[----:B------:R-:W-:Y:S01]  /*1be0*/  UIADD3.X UR15, UPT, UPT, URZ, UR27, URZ, UP0, !UPT ;  /* 0x0000001bff0f7290 */ /* 0x000fe200087fe4ff */
[----:B------:R4:W1:Y:S01]  /*1bf0*/  SYNCS.PHASECHK.TRANS64.TRYWAIT P0, [UR8+0x40], R0 ;  /* 0x00004000ff0075a7 */ /* 0x0008620008001108 */
[----:B------:R-:W-:Y:S01]  /*1c00*/  ULEA UR8, UR4, UR7, 0xe ;  /* 0x0000000704087291 */ /* 0x000fe2000f8e70ff */
[----:B------:R-:W-:Y:S01]  /*1c10*/  UMOV UR13, 0x30000 ;  /* 0x00030000000d7882 */ /* 0x000fe20000000000 */
[----:B------:R-:W-:-:S02]  /*1c20*/  UMOV UR18, 0x0 ;  /* 0x0000000000127882 */ /* 0x000fc40000000000 */
[----:B------:R-:W-:Y:S01]  /*1c30*/  UIADD3 UR8, UPT, UPT, UR8, 0x14400, URZ ;  /* 0x0001440008087890 */ /* 0x000fe2000fffe0ff */
[----:B------:R-:W-:Y:S01]  /*1c40*/  UMOV UR19, 0x10000000 ;  /* 0x1000000000137882 */ /* 0x000fe20000000000 */
[----:B------:R-:W-:Y:S01]  /*1c50*/  UMOV UR12, UR36 ;  /* 0x00000024000c7c82 */ /* 0x000fe20008000000 */
[----:B------:R-:W-:Y:S01]  /*1c60*/  UMOV UR9, UR33 ;  /* 0x0000002100097c82 */ /* 0x000fe20008000000 */
[----:B------:R-:W-:Y:S01]  /*1c70*/  UMOV UR10, UR34 ;  /* 0x00000022000a7c82 */ /* 0x000fe20008000000 */
[----:B------:R2:W-:Y:S01]  /*1c80*/  UTMALDG.3D.MULTICAST [UR32], [UR16], UR13, desc[UR18] ;  /* 0x00001220100073b4 */ /* 0x0005e2000801180d */
[----:B------:R-:W-:Y:S01]  /*1c90*/  UIADD3 UR6, UPT, UPT, UR6, 0x1, URZ ;  /* 0x0000000106067890 */ /* 0x000fe2000fffe0ff */
[----:B------:R-:W-:-:S03]  /*1ca0*/  UMOV UR4, UR5 ;  /* 0x0000000500047c82 */ /* 0x000fc60008000000 */
[----:B------:R-:W-:Y:S01]  /*1cb0*/  UISETP.NE.AND UP0, UPT, UR6, UR21, UPT ;  /* 0x000000150600728c */ /* 0x000fe2000bf05270 */
[----:B------:R4:W-:Y:S01]  /*1cc0*/  UTMALDG.3D [UR8], [UR14], desc[UR18] ;  /* 0x000012080e0075b4 */ /* 0x0009e20008011000 */
[----:B--2---:R-:W-:-:S07]  /*1cd0*/  UMOV UR13, UR21 ;  /* 0x00000015000d7c82 */ /* 0x004fce0008000000 */
[----:B----4-:R-:W-:Y:S05]  /*1ce0*/  BRA.U UP0, `(.L_x_32) ;  /* 0xfffffffd004c7547 */ /* 0x010fea000b83ffff */
.L_x_26:
[----:B------:R-:W-:Y:S01]  /*1cf0*/  ULEA UR4, UR5, UR7, 0x3 ;  /* 0x0000000705047291 */ /* 0x000fe2000f8e18ff */
[----:B--2---:R-:W-:Y:S01]  /*1d00*/  SHF.L.U32 R0, R12, 0x1f, RZ ;  /* 0x0000001f0c007819 */ /* 0x004fe200000006ff */
[----:B------:R-:W-:Y:S01]  /*1d10*/  @!P1 SYNCS.ARRIVE.TRANS64.A1T0 RZ, [UR7+0xa8], RZ ;  /* 0x0000a8ffffff99a7 */ /* 0x000fe20008100007 */
[----:B------:R-:W-:-:S06]  /*1d20*/  UISETP.GT.AND UP0, UPT, UR43, UR41, UPT ;  /* 0x000000292b00728c */ /* 0x000fcc000bf04270 */
[----:B-1-3--:R1:W2:Y:S03]  /*1d30*/  SYNCS.PHASECHK.TRANS64.TRYWAIT P0, [UR4+0x40], R0 ;  /* 0x00004000ff0075a7 */ /* 0x00a2a60008001104 */
[----:B------:R-:W-:Y:S05]  /*1d40*/  BRA.U !UP0, `(.L_x_33) ;  /* 0x0000000108bc7547 */ /* 0x000fea000b800000 */
[----:B------:R-:W-:Y:S01]  /*1d50*/  UIADD3 UR25, UPT, UPT, UR44, UR13, URZ ;  /* 0x0000000d2c197290 */ /* 0x000fe2000fffe0ff */
[----:B------:R-:W-:-:S11]  /*1d60*/  UMOV UR4, UR5 ;  /* 0x0000000500047c82 */ /* 0x000fd60008000000 */
.L_x_39:
[----:B------:R-:W-:Y:S01]  /*1d70*/  ULEA UR17, UR4, UR7, 0x3 ;  /* 0x0000000704117291 */ /* 0x000fe2000f8e18ff */
[----:B--2---:R-:W-:Y:S01]  /*1d80*/  @!P3 MOV R2, 0x6000 ;  /* 0x000060000002b802 */ /* 0x004fe20000000f00 */
[----:B--2-4-:R-:W-:Y:S10]  /*1d90*/  @P0 BRA `(.L_x_34) ;  /* 0x00000000000c0947 */ /* 0x014ff40003800000 */
[----:B------:R-:W-:-:S04]  /*1da0*/  SHF.L.U32 R3, R12, 0x1f, RZ ;  /* 0x0000001f0c037819 */ /* 0x000fc800000006ff */
[----:B------:R-:W2:Y:S02]  /*1db0*/  SYNCS.PHASECHK.TRANS64.TRYWAIT P0, [UR17+0x40], R3 ;  /* 0x00004003ff0075a7 */ /* 0x000ea40008001111 */
[----:B--2---:R-:W-:Y:S05]  /*1dc0*/  @!P0 BRA `(.L_x_35) ;  /* 0x0000005c00808947 */ /* 0x004fea0003800000 */
.L_x_34:
[----:B------:R2:W-:Y:S01]  /*1dd0*/  @!P3 SYNCS.ARRIVE.TRANS64 RZ, [UR17], R2 ;  /* 0x00000002ffffb9a7 */ /* 0x0005e20008000011 */
[----:B------:R-:W-:-:S04]  /*1de0*/  ULOP3.LUT UR5, UR24, 0x2, URZ, 0xfc, !UPT ;  /* 0x0000000218057892 */ /* 0x000fc8000f8efcff */
[----:B------:R-:W-:-:S09]  /*1df0*/  UISETP.NE.AND UP0, UPT, UR5, 0x2, UPT ;  /* 0x000000020500788c */ /* 0x000fd2000bf05270 */
[----:B------:R-:W-:Y:S05]  /*1e00*/  BRA.U UP0, `(.L_x_36) ;  /* 0x0000000100047547 */ /* 0x000fea000b800000 */
[----:B------:R-:W-:Y:S05]  /*1e10*/  BPT.TRAP 0x1 ;  /* 0x000000040000795c */ /* 0x000fea0000300000 */
.L_x_36:
[----:B------:R-:W-:Y:S04]  /*1e20*/  BSSY.RECONVERGENT B0, `(.L_x_37) ;  /* 0x0000003000007945 */ /* 0x000fe80003800200 */
[----:B------:R-:W-:Y:S05]  /*1e30*/  @P2 BRA `(.L_x_38) ;  /* 0x0000000000042947 */ /* 0x000fea0003800000 */
[----:B------:R-:W-:Y:S05]  /*1e40*/  BPT.TRAP 0x1 ;  /* 0x000000040000795c */ /* 0x000fea0000300000 */
.L_x_38:
[----:B------:R-:W-:Y:S05]  /*1e50*/  BSYNC.RECONVERGENT B0 ;  /* 0x0000000000007941 */ /* 0x000fea0003800200 */
.L_x_37:
[----:B------:R-:W-:Y:S02]  /*1e60*/  UIADD3 UR5, UPT, UPT, UR4, 0x1, URZ ;  /* 0x0000000104057890 */ /* 0x000fe4000fffe0ff */
[----:B------:R-:W-:Y:S02]  /*1e70*/  UIADD3 UR14, UP1, UPT, UR26, 0x80, URZ ;  /* 0x000000801a0e7890 */ /* 0x000fe4000ff3e0ff */
[----:B------:R-:W-:Y:S02]  /*1e80*/  UISETP.NE.AND UP0, UPT, UR5, 0x8, UPT ;  /* 0x000000080500788c */ /* 0x000fe4000bf05270 */
[----:B------:R-:W-:Y:S02]  /*1e90*/  USHF.L.U32 UR18, UR13, 0x7, URZ ;  /* 0x000000070d127899 */ /* 0x000fe400080006ff */
[----:B------:R-:W-:Y:S02]  /*1ea0*/  USEL UR8, URZ, 0x1, UP0 ;  /* 0x00000001ff087887 */ /* 0x000fe40008000000 */
[----:B------:R-:W-:-:S02]  /*1eb0*/  USEL UR5, UR5, URZ, UP0 ;  /* 0x000000ff05057287 */ /* 0x000fc40008000000 */
[----:B------:R-:W-:Y:S02]  /*1ec0*/  UIADD3 UR22, UP0, UPT, UR26, 0x180, URZ ;  /* 0x000001801a167890 */ /* 0x000fe4000ff1e0ff */
[----:B------:R-:W-:Y:S01]  /*1ed0*/  LOP3.LUT R12, R12, UR8, RZ, 0x3c, !PT ;  /* 0x000000080c0c7c12 */ /* 0x000fe2000f8e3cff */
[----:B------:R-:W-:Y:S02]  /*1ee0*/  ULEA UR6, UR5, UR7, 0x3 ;  /* 0x0000000705067291 */ /* 0x000fe4000f8e18ff */
[----:B------:R-:W-:Y:S01]  /*1ef0*/  ULEA UR8, UR4, UR7, 0xe ;  /* 0x0000000704087291 */ /* 0x000fe2000f8e70ff */
[----:B-1----:R-:W-:Y:S01]  /*1f00*/  SHF.L.U32 R0, R12, 0x1f, RZ ;  /* 0x0000001f0c007819 */ /* 0x002fe200000006ff */
[----:B------:R-:W-:Y:S02]  /*1f10*/  ULEA UR16, UR4, UR29, 0xd ;  /* 0x0000001d04107291 */ /* 0x000fe4000f8e68ff */
[----:B------:R-:W-:Y:S02]  /*1f20*/  UIADD3.X UR15, UPT, UPT, URZ, UR27, URZ, UP1, !UPT ;  /* 0x0000001bff0f7290 */ /* 0x000fe40008ffe4ff */
[----:B------:R-:W-:Y:S01]  /*1f30*/  UIADD3 UR8, UPT, UPT, UR8, 0x14400, URZ ;  /* 0x0001440008087890 */ /* 0x000fe2000fffe0ff */
[----:B------:R3:W4:Y:S01]  /*1f40*/  SYNCS.PHASECHK.TRANS64.TRYWAIT P0, [UR6+0x40], R0 ;  /* 0x00004000ff0075a7 */ /* 0x0007220008001106 */
[----:B------:R-:W-:Y:S01]  /*1f50*/  UIADD3.X UR23, UPT, UPT, URZ, UR27, URZ, UP0, !UPT ;  /* 0x0000001bff177290 */ /* 0x000fe200087fe4ff */
[----:B------:R-:W-:Y:S01]  /*1f60*/  UMOV UR6, 0x30000 ;  /* 0x0003000000067882 */ /* 0x000fe20000000000 */
[----:B------:R-:W-:Y:S01]  /*1f70*/  UMOV UR30, 0x0 ;  /* 0x00000000001e7882 */ /* 0x000fe20000000000 */
[----:B------:R-:W-:Y:S01]  /*1f80*/  UMOV UR31, 0x10000000 ;  /* 0x10000000001f7882 */ /* 0x000fe20000000000 */
[----:B------:R-:W-:Y:S01]  /*1f90*/  UMOV UR19, UR35 ;  /* 0x0000002300137c82 */ /* 0x000fe20008000000 */
[----:B------:R-:W-:Y:S01]  /*1fa0*/  UMOV UR20, UR36 ;  /* 0x0000002400147c82 */ /* 0x000fe20008000000 */
[----:B------:R-:W-:Y:S01]  /*1fb0*/  UMOV UR12, UR36 ;  /* 0x00000024000c7c82 */ /* 0x000fe20008000000 */
[----:B------:R-:W-:Y:S01]  /*1fc0*/  UMOV UR9, UR17 ;  /* 0x0000001100097c82 */ /* 0x000fe20008000000 */
[----:B------:R-:W-:Y:S01]  /*1fd0*/  UMOV UR10, UR18 ;  /* 0x00000012000a7c82 */ /* 0x000fe20008000000 */
[----:B------:R3:W-:Y:S01]  /*1fe0*/  UTMALDG.3D.MULTICAST [UR16], [UR14], UR6, desc[UR30] ;  /* 0x00001e100e0073b4 */ /* 0x0007e20008011806 */
[----:B------:R-:W-:Y:S01]  /*1ff0*/  UIADD3 UR13, UPT, UPT, UR13, 0x1, URZ ;  /* 0x000000010d0d7890 */ /* 0x000fe2000fffe0ff */
[----:B------:R-:W-:-:S03]  /*2000*/  UMOV UR4, UR5 ;  /* 0x0000000500047c82 */ /* 0x000fc60008000000 */
[----:B------:R-:W-:Y:S01]  /*2010*/  UISETP.NE.AND UP0, UPT, UR13, UR25, UPT ;  /* 0x000000190d00728c */ /* 0x000fe2000bf05270 */
[----:B------:R3:W-:Y:S08]  /*2020*/  UTMALDG.3D [UR8], [UR22], desc[UR30] ;  /* 0x00001e08160075b4 */ /* 0x0007f00008011000 */
[----:B---3--:R-:W-:Y:S05]  /*2030*/  BRA.U UP0, `(.L_x_39) ;  /* 0xfffffffd004c7547 */ /* 0x008fea000b83ffff */
.L_x_33:
[C---:B------:R-:W-:Y:S01]  /*2040*/  LEA R3, R11.reuse, UR7, 0x3 ;  /* 0x000000070b037c11 */ /* 0x040fe2000f8e18ff */
[----:B------:R-:W-:Y:S01]  /*2050*/  NOP ;  /* 0x0000000000007918 */ /* 0x000fe20000000000 */
[----:B-1----:R-:W-:Y:S02]  /*2060*/  SHF.L.U32 R0, R10, 0x1f, RZ ;  /* 0x0000001f0a007819 */ /* 0x002fe400000006ff */
[----:B------:R-:W-:Y:S02]  /*2070*/  LEA R5, R11, UR7, 0x4 ;  /* 0x000000070b057c11 */ /* 0x000fe4000f8e20ff */
[----:B--2-4-:R-:W1:Y:S02]  /*2080*/  SYNCS.PHASECHK.TRANS64.TRYWAIT P0, [R3+URZ+0xb0], R0 ;  /* 0x0000b000030075a7 */ /* 0x014e6400080011ff */
[----:B-1----:R-:W-:Y:S05]  /*2090*/  @!P0 BRA `(.L_x_40) ;  /* 0x0000005800e48947 */ /* 0x002fea0003800000 */
.L_x_120:
[----:B------:R-:W2:Y:S01]  /*20a0*/  LDS.128 R4, [R5+0x140] ;  /* 0x0001400005047984 */ /* 0x000ea20000000c00 */
[----:B------:R-:W-:Y:S01]  /*20b0*/  UISETP.GE.AND UP0, UPT, UR42, 0x1, UPT ;  /* 0x000000012a00788c */ /* 0x000fe2000bf06270 */
[----:B------:R-:W-:Y:S01]  /*20c0*/  @!PT LDS RZ, [RZ] ;  /* 0x00000000fffff984 */ /* 0x000fe20000000800 */
[----:B------:R-:W-:Y:S01]  /*20d0*/  @!PT LDS RZ, [RZ] ;  /* 0x00000000fffff984 */ /* 0x000fe20000000800 */
[----:B------:R-:W-:Y:S01]  /*20e0*/  @!PT LDS RZ, [RZ] ;  /* 0x00000000fffff984 */ /* 0x000fe20000000800 */
[----:B------:R-:W-:Y:S01]  /*20f0*/  @!PT LDS RZ, [RZ] ;  /* 0x00000000fffff984 */ /* 0x000fe20000000800 */
[----:B------:R3:W-:Y:S06]  /*2100*/  MEMBAR.ALL.CTA ;  /* 0x0000000000007992 */ /* 0x0007ec0000008000 */
[----:B---3--:R-:W3:Y:S01]  /*2110*/  FENCE.VIEW.ASYNC.S ;  /* 0x00000000000073c6 */ /* 0x008ee20000000000 */
[----:B--2---:R-:W-:-:S13]  /*2120*/  LOP3.LUT P0, RZ, R6, 0x1, RZ, 0xc0, !PT ;  /* 0x0000000106ff7812 */ /* 0x004fda000780c0ff */
[----:B---3--:R-:W-:Y:S01]  /*2130*/  VOTEU.ANY UP1, P0 ;  /* 0x0000000000ff7886 */ /* 0x008fe20000020100 */
[----:B------:R-:W-:-:S13]  /*2140*/  PLOP3.LUT P0, PT, PT, PT, UP1, 0x80, 0x8 ;  /* 0x000000000008781c */ /* 0x000fda0003f0f018 */
[----:B-1----:R-:W-:Y:S02]  /*2150*/  @P0 LOP3.LUT R0, R5, 0xffff, RZ, 0xc0, !PT ;  /* 0x0000ffff05000812 */ /* 0x002fe400078ec0ff */
[----:B------:R-:W-:Y:S02]  /*2160*/  @P0 MOV R2, R4 ;  /* 0x0000000400020202 */ /* 0x000fe40000000f00 */
[----:B------:R-:W-:Y:S01]  /*2170*/  @P0 R2UR UR6, R0 ;  /* 0x00000000000602ca */ /* 0x000fe200000e0000 */
[----:B------:R-:W-:Y:S01]  /*2180*/  VIADD R0, R3, 0xc0 ;  /* 0x000000c003007836 */ /* 0x000fe20000000000 */
[----:B------:R-:W-:Y:S02]  /*2190*/  @P0 SHF.R.U32.HI R4, RZ, 0x10, R5 ;  /* 0x00000010ff040819 */ /* 0x000fe40000011605 */
[----:B------:R-:W-:Y:S02]  /*21a0*/  @P0 R2UR UR8, R2 ;  /* 0x00000000020802ca */ /* 0x000fe400000e0000 */
[----:B------:R-:W-:-:S02]  /*21b0*/  PRMT R0, RZ, 0x654, R0 ;  /* 0x00000654ff007816 */ /* 0x000fc40000000000 */
[----:B------:R-:W-:Y:S02]  /*21c0*/  @P0 R2UR UR4, R4 ;  /* 0x00000000040402ca */ /* 0x000fe400000e0000 */
[----:B------:R1:W-:Y:S03]  /*21d0*/  SYNCS.ARRIVE.TRANS64.RED.A1T0 RZ, [R0+URZ], RZ ;  /* 0x000000ff00ff79a7 */ /* 0x0003e600081004ff */
[----:B------:R-:W-:-:S04]  /*21e0*/  @UP1 UMOV UR37, UR6 ;  /* 0x0000000600251c82 */ /* 0x000fc80008000000 */
[----:B------:R-:W-:-:S04]  /*21f0*/  @UP1 UMOV UR38, UR8 ;  /* 0x0000000800261c82 */ /* 0x000fc80008000000 */
[----:B------:R-:W-:Y:S01]  /*2200*/  @UP1 UMOV UR36, UR4 ;  /* 0x0000000400241c82 */ /* 0x000fe20008000000 */
[----:B------:R-:W-:Y:S05]  /*2210*/  BRA.U !UP0, `(.L_x_41) ;  /* 0x0000000108d47547 */ /* 0x000fea000b800000 */
[----:B------:R-:W2:Y:S01]  /*2220*/  LDCU.128 UR12, c[0x0][0xb10] ;  /* 0x00016200ff0c77ac */ /* 0x000ea20008000c00 */
[----:B------:R-:W3:Y:S01]  /*2230*/  LDCU UR25, c[0x0][0xb20] ;  /* 0x00016400ff1977ac */ /* 0x000ee20008000800 */
[----:B------:R-:W4:Y:S01]  /*2240*/  LDCU UR20, c[0x0][0xb0c] ;  /* 0x00016180ff1477ac */ /* 0x000f220008000800 */
[----:B------:R-:W1:Y:S01]  /*2250*/  LDCU.64 UR10, c[0x0][0xb28] ;  /* 0x00016500ff0a77ac */ /* 0x000e620008000a00 */
[----:B------:R-:W-:Y:S02]  /*2260*/  UISETP.NE.AND UP3, UPT, UR42, 0x1, UPT ;  /* 0x000000012a00788c */ /* 0x000fe4000bf65270 */
[----:B--2---:R-:W-:Y:S02]  /*2270*/  UIMAD.WIDE.U32 UR16, UR39, UR15, URZ ;  /* 0x0000000f271072a5 */ /* 0x004fe4000f8e00ff */
[----:B------:R-:W-:Y:S02]  /*2280*/  UIMAD.WIDE.U32 UR8, UR40, UR12, URZ ;  /* 0x0000000c280872a5 */ /* 0x000fe4000f8e00ff */
[----:B------:R-:W-:-:S02]  /*2290*/  UISETP.NE.AND UP0, UPT, UR14, 0x1, UPT ;  /* 0x000000010e00788c */ /* 0x000fc4000bf05270 */
[----:B------:R-:W-:Y:S01]  /*22a0*/  UIMAD.WIDE.U32 UR22, UR37, UR15, URZ ;  /* 0x0000000f251672a5 */ /* 0x000fe2000f8e00ff */
[----:B------:R-:W-:Y:S02]  /*22b0*/  UMOV UR16, UR17 ;  /* 0x0000001100107c82 */ /* 0x000fe40008000000 */
[----:B------:R-:W-:Y:S01]  /*22c0*/  UMOV UR8, UR9 ;  /* 0x0000000900087c82 */ /* 0x000fe20008000000 */
[----:B---3--:R-:W-:Y:S02]  /*22d0*/  USHF.R.U32.HI UR16, URZ, UR25, UR16 ;  /* 0x00000019ff107299 */ /* 0x008fe40008011610 */
[----:B----4-:R-:W-:Y:S02]  /*22e0*/  UISETP.NE.AND UP2, UPT, UR20, 0x1, UPT ;  /* 0x000000011400788c */ /* 0x010fe4000bf45270 */
[----:B------:R-:W-:Y:S02]  /*22f0*/  USHF.R.U32.HI UR8, URZ, UR13, UR8 ;  /* 0x0000000dff087299 */ /* 0x000fe40008011608 */
[----:B------:R-:W-:-:S02]  /*2300*/  USEL UR6, UR39, UR16, !UP0 ;  /* 0x0000001027067287 */ /* 0x000fc4000c000000 */
[----:B------:R-:W-:Y:S02]  /*2310*/  USEL UR8, UR40, UR8, !UP2 ;  /* 0x0000000828087287 */ /* 0x000fe4000d000000 */
[----:B-1----:R-:W-:Y:S01]  /*2320*/  UIMAD.WIDE.U32 UR16, UR6, UR10, URZ ;  /* 0x0000000a061072a5 */ /* 0x002fe2000f8e00ff */
[----:B------:R-:W-:Y:S01]  /*2330*/  UMOV UR4, UR23 ;  /* 0x0000001700047c82 */ /* 0x000fe20008000000 */
[----:B------:R-:W-:Y:S02]  /*2340*/  UIMAD.WIDE.U32 UR18, UR38, UR12, URZ ;  /* 0x0000000c261272a5 */ /* 0x000fe4000f8e00ff */
[----:B------:R-:W-:-:S03]  /*2350*/  UIMAD.WIDE.U32 UR22, UR8, UR10, URZ ;  /* 0x0000000a081672a5 */ /* 0x000fc6000f8e00ff */
[----:B------:R-:W-:Y:S01]  /*2360*/  UMOV UR16, UR17 ;  /* 0x0000001100107c82 */ /* 0x000fe20008000000 */
[----:B------:R-:W-:Y:S02]  /*2370*/  USHF.R.U32.HI UR4, URZ, UR25, UR4 ;  /* 0x00000019ff047299 */ /* 0x000fe40008011604 */
[----:B------:R-:W-:Y:S01]  /*2380*/  @UP3 USHF.R.U32.HI UR6, URZ, UR11, UR16 ;  /* 0x0000000bff063299 */ /* 0x000fe20008011610 */
[----:B------:R-:W-:Y:S01]  /*2390*/  UMOV UR18, UR19 ;  /* 0x0000001300127c82 */ /* 0x000fe20008000000 */
[----:B------:R-:W-:Y:S01]  /*23a0*/  UMOV UR22, UR23 ;  /* 0x0000001700167c82 */ /* 0x000fe20008000000 */
[----:B------:R-:W-:Y:S02]  /*23b0*/  USHF.R.U32.HI UR13, URZ, UR13, UR18 ;  /* 0x0000000dff0d7299 */ /* 0x000fe40008011612 */
[----:B------:R-:W-:Y:S02]  /*23c0*/  USEL UR4, UR37, UR4, !UP0 ;  /* 0x0000000425047287 */ /* 0x000fe4000c000000 */
[----:B------:R-:W-:-:S02]  /*23d0*/  @UP3 USHF.R.U32.HI UR8, URZ, UR11, UR22 ;  /* 0x0000000bff083299 */ /* 0x000fc40008011616 */
[----:B------:R-:W-:Y:S02]  /*23e0*/  UIMAD UR9, UR42, UR6, URZ ;  /* 0x000000062a0972a4 */ /* 0x000fe4000f8e02ff */
[----:B------:R-:W-:Y:S02]  /*23f0*/  USEL UR6, UR38, UR13, !UP2 ;  /* 0x0000000d26067287 */ /* 0x000fe4000d000000 */
[----:B------:R-:W-:Y:S02]  /*2400*/  UIMAD UR12, UR42, UR8, URZ ;  /* 0x000000082a0c72a4 */ /* 0x000fe4000f8e02ff */
[----:B------:R-:W-:Y:S02]  /*2410*/  UISETP.GE.AND UP0, UPT, UR4, UR9, UPT ;  /* 0x000000090400728c */ /* 0x000fe4000bf06270 */
[----:B------:R-:W-:Y:S02]  /*2420*/  UIMAD.WIDE.U32 UR16, UR4, UR10, URZ ;  /* 0x0000000a041072a5 */ /* 0x000fe4000f8e00ff */
[----:B------:R-:W-:-:S02]  /*2430*/  UISETP.GE.OR UP0, UPT, UR6, UR12, UP0 ;  /* 0x0000000c0600728c */ /* 0x000fc40008706670 */
        /* <DEDUP_REMOVED lines=19> */
.L_x_41:
[----:B------:R-:W2:Y:S02]  /*2570*/  LDCU UR4, c[0x0][0xb30] ;  /* 0x00016600ff0477ac */ /* 0x000ea40008000800 */
[----:B--2---:R-:W-:-:S09]  /*2580*/  UISETP.NE.AND UP0, UPT, UR4, 0x1, UPT ;  /* 0x000000010400788c */ /* 0x004fd2000bf05270 */
[----:B------:R-:W-:Y:S05]  /*2590*/  BRA.U UP0, `(.L_x_42) ;  /* 0x0000000100447547 */ /* 0x000fea000b800000 */
[----:B------:R-:W2:Y:S01]  /*25a0*/  LDCU.128 UR12, c[0x0][0xb10] ;  /* 0x00016200ff0c77ac */ /* 0x000ea20008000c00 */
[----:B------:R-:W3:Y:S01]  /*25b0*/  LDCU UR16, c[0x0][0xb0c] ;  /* 0x00016180ff1077ac */ /* 0x000ee20008000800 */
[----:B------:R-:W4:Y:S01]  /*25c0*/  LDCU UR17, c[0x0][0xb20] ;  /* 0x00016400ff1177ac */ /* 0x000f220008000800 */
[----:B--2---:R-:W-:Y:S02]  /*25d0*/  UIMAD.WIDE.U32 UR10, UR38, UR12, URZ ;  /* 0x0000000c260a72a5 */ /* 0x004fe4000f8e00ff */
[----:B------:R-:W-:Y:S02]  /*25e0*/  UIMAD.WIDE.U32 UR8, UR37, UR15, URZ ;  /* 0x0000000f250872a5 */ /* 0x000fe4000f8e00ff */
[----:B---3--:R-:W-:Y:S02]  /*25f0*/  UISETP.NE.AND UP2, UPT, UR16, 0x1, UPT ;  /* 0x000000011000788c */ /* 0x008fe4000bf45270 */
[----:B------:R-:W-:Y:S01]  /*2600*/  UISETP.NE.AND UP0, UPT, UR14, 0x1, UPT ;  /* 0x000000010e00788c */ /* 0x000fe2000bf05270 */
[----:B------:R-:W-:-:S02]  /*2610*/  UMOV UR6, UR11 ;  /* 0x0000000b00067c82 */ /* 0x000fc40008000000 */
[----:B------:R-:W-:Y:S01]  /*2620*/  UMOV UR4, UR9 ;  /* 0x0000000900047c82 */ /* 0x000fe20008000000 */
[----:B------:R-:W-:Y:S02]  /*2630*/  USHF.R.U32.HI UR6, URZ, UR13, UR6 ;  /* 0x0000000dff067299 */ /* 0x000fe40008011606 */
[----:B----4-:R-:W-:Y:S02]  /*2640*/  USHF.R.U32.HI UR4, URZ, UR17, UR4 ;  /* 0x00000011ff047299 */ /* 0x010fe40008011604 */
[----:B------:R-:W-:Y:S02]  /*2650*/  USEL UR6, UR38, UR6, !UP2 ;  /* 0x0000000626067287 */ /* 0x000fe4000d000000 */
[----:B------:R-:W-:-:S04]  /*2660*/  USEL UR4, UR37, UR4, !UP0 ;  /* 0x0000000425047287 */ /* 0x000fc8000c000000 */
[----:B------:R-:W-:Y:S02]  /*2670*/  UIADD3 UR8, UPT, UPT, UR6, -UR4, URZ ;  /* 0x8000000406087290 */ /* 0x000fe4000fffe0ff */
[----:B------:R-:W-:Y:S02]  /*2680*/  UIADD3 UR4, UPT, UPT, -UR6, UR4, URZ ;  /* 0x0000000406047290 */ /* 0x000fe4000fffe1ff */
[----:B------:R-:W-:Y:S02]  /*2690*/  UIMAD UR37, UR8, UR14, UR37 ;  /* 0x0000000e082572a4 */ /* 0x000fe4000f8e0225 */
[----:B------:R-:W-:-:S12]  /*26a0*/  UIMAD UR38, UR4, UR16, UR38 ;  /* 0x00000010042672a4 */ /* 0x000fd8000f8e0226 */
.L_x_42:
[----:B------:R-:W-:Y:S01]  /*26b0*/  VIADD R11, R11, 0x1 ;  /* 0x000000010b0b7836 */ /* 0x000fe20000000000 */
[----:B------:R-:W-:Y:S01]  /*26c0*/  PLOP3.LUT P1, PT, PT, PT, PT, 0x80, 0x8 ;  /* 0x000000000008781c */ /* 0x000fe20003f2f070 */
[----:B------:R-:W-:Y:S02]  /*26d0*/  UIADD3 UR16, UPT, UPT, UR38, UR62, URZ ;  /* 0x0000003e26107290 */ /* 0x000fe4000fffe0ff */
[----:B------:R-:W-:Y:S01]  /*26e0*/  UIADD3 UR20, UPT, UPT, UR37, UR59, URZ ;  /* 0x0000003b25147290 */ /* 0x000fe2000fffe0ff */
[----:B------:R-:W-:-:S04]  /*26f0*/  ISETP.NE.AND P0, PT, R11, 0x2, PT ;  /* 0x000000020b00780c */ /* 0x000fc80003f05270 */
[----:B------:R-:W-:Y:S02]  /*2700*/  SEL R3, RZ, 0x1, P0 ;  /* 0x00000001ff037807 */ /* 0x000fe40000000000 */
[----:B------:R-:W-:Y:S02]  /*2710*/  SEL R11, R11, RZ, P0 ;  /* 0x000000ff0b0b7207 */ /* 0x000fe40000000000 */
[----:B------:R-:W-:Y:S01]  /*2720*/  LOP3.LUT R10, R10, R3, RZ, 0x3c, !PT ;  /* 0x000000030a0a7212 */ /* 0x000fe200078e3cff */
[----:B------:R-:W-:Y:S06]  /*2730*/  BRA.U UP1, `(.L_x_43) ;  /* 0xfffffff1015c7547 */ /* 0x000fec000b83ffff */
[----:B------:R-:W-:Y:S01]  /*2740*/  UIADD3 UR7, UPT, UPT, UR7, 0x40, URZ ;  /* 0x0000004007077890 */ /* 0x000fe2000fffe0ff */
[----:B------:R-:W-:-:S03]  /*2750*/  SHF.L.U32 R3, R12, 0x1f, RZ ;  /* 0x0000001f0c037819 */ /* 0x000fc600000006ff */
[----:B------:R-:W-:-:S09]  /*2760*/  ULEA UR4, UR5, UR7, 0x3 ;  /* 0x0000000705047291 */ /* 0x000fd2000f8e18ff */
[----:B------:R-:W2:Y:S02]  /*2770*/  SYNCS.PHASECHK.TRANS64.TRYWAIT P0, [UR4], R3 ;  /* 0x00000003ff0075a7 */ /* 0x000ea40008001104 */
[----:B--2---:R-:W-:Y:S05]  /*2780*/  @!P0 BRA `(.L_x_44) ;  /* 0x00000054003c8947 */ /* 0x004fea0003800000 */
.L_x_122:
[----:B------:R-:W-:-:S04]  /*2790*/  UIADD3 UR4, UPT, UPT, UR5, 0x1, URZ ;  /* 0x0000000105047890 */ /* 0x000fc8000fffe0ff */
[----:B------:R-:W-:-:S04]  /*27a0*/  UISETP.NE.AND UP0, UPT, UR4, 0x8, UPT ;  /* 0x000000080400788c */ /* 0x000fc8000bf05270 */
[----:B------:R-:W-:Y:S02]  /*27b0*/  USEL UR6, URZ, 0x1, UP0 ;  /* 0x00000001ff067887 */ /* 0x000fe40008000000 */
[----:B------:R-:W-:-:S04]  /*27c0*/  USEL UR4, UR4, URZ, UP0 ;  /* 0x000000ff04047287 */ /* 0x000fc80008000000 */
[----:B------:R-:W-:Y:S01]  /*27d0*/  ULEA UR5, UR4, UR7, 0x3 ;  /* 0x0000000704057291 */ /* 0x000fe2000f8e18ff */
[----:B------:R-:W-:-:S04]  /*27e0*/  LOP3.LUT R2, R12, UR6, RZ, 0x3c, !PT ;  /* 0x000000060c027c12 */ /* 0x000fc8000f8e3cff */
[----:B-1----:R-:W-:-:S04]  /*27f0*/  SHF.L.U32 R3, R2, 0x1f, RZ ;  /* 0x0000001f02037819 */ /* 0x002fc800000006ff */
[----:B------:R-:W1:Y:S02]  /*2800*/  SYNCS.PHASECHK.TRANS64.TRYWAIT P0, [UR5], R3 ;  /* 0x00000003ff0075a7 */ /* 0x000e640008001105 */
[----:B-1----:R-:W-:Y:S05]  /*2810*/  @!P0 BRA `(.L_x_45) ;  /* 0x0000005400308947 */ /* 0x002fea0003800000 */
.L_x_124:
        /* <DEDUP_REMOVED lines=9> */
.L_x_126:
        /* <DEDUP_REMOVED lines=9> */
.L_x_128:
        /* <DEDUP_REMOVED lines=9> */
.L_x_130:
        /* <DEDUP_REMOVED lines=9> */
.L_x_132:
        /* <DEDUP_REMOVED lines=9> */
.L_x_134:
[----:B------:R-:W-:-:S04]  /*2af0*/  UIADD3 UR4, UPT, UPT, UR4, 0x1, URZ ;  /* 0x0000000104047890 */ /* 0x000fc8000fffe0ff */
[----:B------:R-:W-:-:S04]  /*2b00*/  UISETP.NE.AND UP0, UPT, UR4, 0x8, UPT ;  /* 0x000000080400788c */ /* 0x000fc8000bf05270 */
[----:B------:R-:W-:Y:S02]  /*2b10*/  USEL UR5, URZ, 0x1, UP0 ;  /* 0x00000001ff057887 */ /* 0x000fe40008000000 */
[----:B------:R-:W-:-:S04]  /*2b20*/  USEL UR4, UR4, URZ, UP0 ;  /* 0x000000ff04047287 */ /* 0x000fc80008000000 */
[----:B------:R-:W-:Y:S01]  /*2b30*/  ULEA UR4, UR4, UR7, 0x3 ;  /* 0x0000000704047291 */ /* 0x000fe2000f8e18ff */
[----:B-1----:R-:W-:-:S04]  /*2b40*/  LOP3.LUT R3, R2, UR5, RZ, 0x3c, !PT ;  /* 0x0000000502037c12 */ /* 0x002fc8000f8e3cff */
[----:B------:R-:W-:Y:S01]  /*2b50*/  SHF.L.U32 R3, R3, 0x1f, RZ ;  /* 0x0000001f03037819 */ /* 0x000fe200000006ff */
[----:B------:R-:W-:-:S07]  /*2b60*/  IMAD.U32 R0, RZ, RZ, UR4 ;  /* 0x00000004ff007e24 */ /* 0x000fce000f8e00ff */
.L_x_51:
[----:B-1----:R1:W2:Y:S02]  /*2b70*/  SYNCS.PHASECHK.TRANS64.TRYWAIT P0, [R0+URZ], R3 ;  /* 0x00000003000075a7 */ /* 0x0022a400080011ff */
[----:B--2---:R-:W-:Y:S05]  /*2b80*/  @!P0 NANOSLEEP.SYNCS 0x989680 ;  /* 0x009896800000895d */ /* 0x004fea0003900000 */
[----:B------:R-:W2:Y:S02]  /*2b90*/  @!P0 SYNCS.PHASECHK.TRANS64 P0, [R0+URZ], R3 ;  /* 0x00000003000085a7 */ /* 0x000ea400080010ff */
[----:B--2---:R-:W-:Y:S05]  /*2ba0*/  @P0 EXIT ;  /* 0x000000000000094d */ /* 0x004fea0003800000 */
[----:B------:R-:W-:Y:S05]  /*2bb0*/  BRA `(.L_x_51) ;  /* 0xfffffffc00ec7947 */ /* 0x000fea000383ffff */
.L_x_23:
[----:B------:R-:W1:Y:S02]  /*2bc0*/  S2UR UR4, SR_CgaCtaId ;  /* 0x00000000000479c3 */ /* 0x000e640000008800 */
[----:B-1----:R-:W-:-:S04]  /*2bd0*/  UISETP.NE.AND UP0, UPT, UR4, URZ, UPT ;  /* 0x000000ff0400728c */ /* 0x002fc8000bf05270 */
[----:B------:R-:W-:-:S09]  /*2be0*/  UISETP.NE.OR UP0, UPT, UR17, 0x1, UP0 ;  /* 0x000000011100788c */ /* 0x000fd20008705670 */
[----:B------:R-:W-:Y:S05]  /*2bf0*/  BRA.U UP0, `(.L_x_52) ;  /* 0x00000005004c7547 */ /* 0x000fea000b800000 */
[----:B------:R-:W1:Y:S01]  /*2c00*/  S2UR UR5, SR_CgaCtaId ;  /* 0x00000000000579c3 */ /* 0x000e620000008800 */
[----:B------:R-:W-:Y:S01]  /*2c10*/  UMOV UR4, 0x400 ;  /* 0x0000040000047882 */ /* 0x000fe20000000000 */
[----:B------:R-:W-:Y:S01]  /*2c20*/  ISETP.GE.U32.AND P2, PT, R0, 0x2, PT ;  /* 0x000000020000780c */ /* 0x000fe20003f46070 */
[----:B------:R-:W-:Y:S01]  /*2c30*/  IMAD.MOV.U32 R12, RZ, RZ, 0x1 ;  /* 0x00000001ff0c7424 */ /* 0x000fe200078e00ff */
[----:B------:R-:W-:Y:S02]  /*2c40*/  CS2R R10, SRZ ;  /* 0x00000000000a7805 */ /* 0x000fe4000001ff00 */
[----:B------:R-:W-:Y:S01]  /*2c50*/  CS2R R8, SRZ ;  /* 0x0000000000087805 */ /* 0x000fe2000001ff00 */
[----:B-1----:R-:W-:-:S03]  /*2c60*/  ULEA UR6, UR5, UR4, 0x18 ;  /* 0x0000000405067291 */ /* 0x002fc6000f8ec0ff */
[----:B------:R-:W-:-:S09]  /*2c70*/  UMOV UR5, URZ ;  /* 0x000000ff00057c82 */ /* 0x000fd20008000000 */
.L_x_56:
[----:B------:R-:W-:Y:S02]  /*2c80*/  LEA R2, R8, UR6, 0x3 ;  /* 0x0000000608027c11 */ /* 0x000fe4000f8e18ff */
[----:B------:R-:W-:-:S03]  /*2c90*/  SHF.L.U32 R5, R9, 0x1f, RZ ;  /* 0x0000001f09057819 */ /* 0x000fc600000006ff */
[----:B------:R-:W-:Y:S01]  /*2ca0*/  VIADD R4, R2, 0x120 ;  /* 0x0000012002047836 */ /* 0x000fe20000000000 */
[----:B------:R-:W1:Y:S02]  /*2cb0*/  SYNCS.PHASECHK.TRANS64.TRYWAIT P0, [R2+URZ+0x110], R5 ;  /* 0x00011005020075a7 */ /* 0x000e6400080011ff */
[----:B-1----:R-:W-:Y:S05]  /*2cc0*/  @!P0 BRA `(.L_x_53) ;  /* 0x0000005000948947 */ /* 0x002fea0003800000 */
.L_x_135:
[----:B------:R-:W-:Y:S01]  /*2cd0*/  ULEA UR4, UR5, UR6, 0x3 ;  /* 0x0000000605047291 */ /* 0x000fe2000f8e18ff */
[----:B------:R-:W-:Y:S02]  /*2ce0*/  PRMT R4, RZ, 0x654, R4 ;  /* 0x00000654ff047816 */ /* 0x000fe40000000004 */
[----:B-1----:R-:W-:Y:S01]  /*2cf0*/  SHF.L.U32 R5, R12, 0x1f, RZ ;  /* 0x0000001f0c057819 */ /* 0x002fe200000006ff */
[----:B------:R-:W-:Y:S01]  /*2d00*/  UIADD3 UR7, UPT, UPT, UR4, 0xb0, URZ ;  /* 0x000000b004077890 */ /* 0x000fe2000fffe0ff */
[----:B------:R1:W-:Y:S05]  /*2d10*/  SYNCS.ARRIVE.TRANS64.RED.A1T0 RZ, [R4+URZ], RZ ;  /* 0x000000ff04ff79a7 */ /* 0x0003ea00081004ff */
[----:B------:R-:W-:Y:S01]  /*2d20*/  IMAD.U32 R7, RZ, RZ, UR7 ;  /* 0x00000007ff077e24 */ /* 0x000fe2000f8e00ff */
[----:B------:R-:W2:Y:S04]  /*2d30*/  SYNCS.PHASECHK.TRANS64.TRYWAIT P0, [UR4+0xc0], R5 ;  /* 0x0000c005ff0075a7 */ /* 0x000ea80008001104 */
[----:B------:R-:W-:Y:S01]  /*2d40*/  PRMT R6, R0, 0x654, R7 ;  /* 0x0000065400067816 */ /* 0x000fe20000000007 */
[----:B-1----:R-:W-:Y:S01]  /*2d50*/  @!P2 IMAD.MOV.U32 R4, RZ, RZ, 0x10 ;  /* 0x00000010ff04a424 */ /* 0x002fe200078e00ff */
[----:B--2---:R-:W-:Y:S06]  /*2d60*/  @!P0 BRA `(.L_x_54) ;  /* 0x0000005000808947 */ /* 0x004fec0003800000 */
.L_x_137:
[----:B------:R-:W-:Y:S01]  /*2d70*/  ULEA UR8, UR5, UR6, 0x4 ;  /* 0x0000000605087291 */ /* 0x000fe2000f8e20ff */
[----:B------:R-:W-:Y:S01]  /*2d80*/  SEL R3, R6, R3, !P2 ;  /* 0x0000000306037207 */ /* 0x000fe20005000000 */
[----:B------:R-:W-:Y:S01]  /*2d90*/  UIADD3 UR9, UPT, UPT, UR4, 0xb0, URZ ;  /* 0x000000b004097890 */ /* 0x000fe2000fffe0ff */
[----:B-1----:R-:W-:Y:S01]  /*2da0*/  LEA R2, R11, UR6, 0x3 ;  /* 0x000000060b027c11 */ /* 0x002fe2000f8e18ff */
[----:B------:R-:W-:Y:S01]  /*2db0*/  UIADD3 UR8, UPT, UPT, UR8, 0x140, URZ ;  /* 0x0000014008087890 */ /* 0x000fe2000fffe0ff */
[----:B------:R-:W-:Y:S01]  /*2dc0*/  SHF.L.U32 R5, R10, 0x1f, RZ ;  /* 0x0000001f0a057819 */ /* 0x000fe200000006ff */
[----:B------:R1:W-:Y:S01]  /*2dd0*/  @!P2 SYNCS.ARRIVE.TRANS64.RED RZ, [R3+URZ], R4 ;  /* 0x0000000403ffa9a7 */ /* 0x0003e200080004ff */
[----:B------:R-:W-:Y:S01]  /*2de0*/  UIADD3 UR4, UPT, UPT, UR5, 0x1, URZ ;  /* 0x0000000105047890 */ /* 0x000fe2000fffe0ff */
[----:B------:R-:W-:-:S03]  /*2df0*/  VIADD R8, R8, 0x1 ;  /* 0x0000000108087836 */ /* 0x000fc60000000000 */
[----:B------:R-:W-:Y:S02]  /*2e00*/  UISETP.NE.AND UP0, UPT, UR4, 0x2, UPT ;  /* 0x000000020400788c */ /* 0x000fe4000bf05270 */
[----:B------:R-:W-:Y:S06]  /*2e10*/  UGETNEXTWORKID.BROADCAST [UR8], [UR9] ;  /* 0x00000000080073ca */ /* 0x000fec0008000100 */
[----:B------:R-:W-:Y:S01]  /*2e20*/  USEL UR7, URZ, 0x1, UP0 ;  /* 0x00000001ff077887 */ /* 0x000fe20008000000 */
[----:B------:R-:W-:Y:S01]  /*2e30*/  ISETP.NE.AND P0, PT, R8, 0x2, PT ;  /* 0x000000020800780c */ /* 0x000fe20003f05270 */
[----:B------:R-:W-:Y:S01]  /*2e40*/  USEL UR5, UR4, URZ, UP0 ;  /* 0x000000ff04057287 */ /* 0x000fe20008000000 */
[----:B------:R-:W2:Y:S03]  /*2e50*/  SYNCS.PHASECHK.TRANS64.TRYWAIT P1, [R2+URZ+0xb0], R5 ;  /* 0x0000b005020075a7 */ /* 0x000ea600080211ff */
[----:B------:R-:W-:Y:S01]  /*2e60*/  LOP3.LUT R12, R12, UR7, RZ, 0x3c, !PT ;  /* 0x000000070c0c7c12 */ /* 0x000fe2000f8e3cff */
[----:B-12---:R-:W-:Y:S07]  /*2e70*/  @!P1 BRA `(.L_x_55) ;  /* 0x0000005000549947 */ /* 0x006fee0003800000 */
.L_x_138:
[C---:B------:R-:W-:Y:S01]  /*2e80*/  LEA R4, R11.reuse, UR6, 0x4 ;  /* 0x000000060b047c11 */ /* 0x040fe2000f8e20ff */
[----:B-1----:R-:W-:Y:S01]  /*2e90*/  VIADD R2, R2, 0xc0 ;  /* 0x000000c002027836 */ /* 0x002fe20000000000 */
[----:B------:R-:W-:Y:S01]  /*2ea0*/  SEL R8, R8, RZ, P0 ;  /* 0x000000ff08087207 */ /* 0x000fe20000000000 */
[----:B------:R-:W-:-:S03]  /*2eb0*/  VIADD R11, R11, 0x1 ;  /* 0x000000010b0b7836 */ /* 0x000fc60000000000 */
[----:B------:R-:W1:Y:S01]  /*2ec0*/  LDS.128 R4, [R4+0x140] ;  /* 0x0001400004047984 */ /* 0x000e620000000c00 */
[----:B------:R-:W-:Y:S02]  /*2ed0*/  PRMT R2, RZ, 0x654, R2 ;  /* 0x00000654ff027816 */ /* 0x000fe40000000002 */
[C---:B------:R-:W-:Y:S01]  /*2ee0*/  ISETP.NE.AND P1, PT, R11.reuse, 0x2, PT ;  /* 0x000000020b00780c */ /* 0x040fe20003f25270 */
[----:B------:R-:W-:Y:S01]  /*2ef0*/  @!PT LDS RZ, [RZ] ;  /* 0x00000000fffff984 */ /* 0x000fe20000000800 */
[----:B------:R-:W-:Y:S01]  /*2f00*/  @!PT LDS RZ, [RZ] ;  /* 0x00000000fffff984 */ /* 0x000fe20000000800 */
[----:B------:R-:W-:Y:S01]  /*2f10*/  @!PT LDS RZ, [RZ] ;  /* 0x00000000fffff984 */ /* 0x000fe20000000800 */
[----:B------:R-:W-:Y:S01]  /*2f20*/  @!PT LDS RZ, [RZ] ;  /* 0x00000000fffff984 */ /* 0x000fe20000000800 */
[----:B------:R2:W-:Y:S06]  /*2f30*/  MEMBAR.ALL.CTA ;  /* 0x0000000000007992 */ /* 0x0005ec0000008000 */
[----:B--2---:R-:W2:Y:S01]  /*2f40*/  FENCE.VIEW.ASYNC.S ;  /* 0x00000000000073c6 */ /* 0x004ea20000000000 */
[----:B------:R-:W-:Y:S01]  /*2f50*/  SEL R11, R11, RZ, P1 ;  /* 0x000000ff0b0b7207 */ /* 0x000fe20000800000 */
[----:B--2---:R2:W-:Y:S01]  /*2f60*/  SYNCS.ARRIVE.TRANS64.RED.A1T0 RZ, [R2+URZ], RZ ;  /* 0x000000ff02ff79a7 */ /* 0x0045e200081004ff */
[----:B-1----:R-:W-:-:S02]  /*2f70*/  LOP3.LUT P3, RZ, R6, 0x1, RZ, 0xc0, !PT ;  /* 0x0000000106ff7812 */ /* 0x002fc4000786c0ff */
[----:B------:R-:W-:-:S04]  /*2f80*/  SEL R5, RZ, 0x1, P1 ;  /* 0x00000001ff057807 */ /* 0x000fc80000800000 */
[----:B------:R-:W-:Y:S02]  /*2f90*/  LOP3.LUT R10, R10, R5, RZ, 0x3c, !PT ;  /* 0x000000050a0a7212 */ /* 0x000fe400078e3cff */
[----:B--2---:R-:W-:-:S04]  /*2fa0*/  SEL R2, RZ, 0x1, P0 ;  /* 0x00000001ff027807 */ /* 0x004fc80000000000 */
[----:B------:R-:W-:Y:S01]  /*2fb0*/  LOP3.LUT R9, R9, R2, RZ, 0x3c, !PT ;  /* 0x0000000209097212 */ /* 0x000fe200078e3cff */
[----:B------:R-:W-:Y:S06]  /*2fc0*/  @P3 BRA `(.L_x_56) ;  /* 0xfffffffc002c3947 */ /* 0x000fec000383ffff */
[----:B------:R-:W-:Y:S01]  /*2fd0*/  ULEA UR4, UR5, UR6, 0x3 ;  /* 0x0000000605047291 */ /* 0x000fe2000f8e18ff */
[----:B------:R-:W-:-:S08]  /*2fe0*/  SHF.L.U32 R3, R12, 0x1f, RZ ;  /* 0x0000001f0c037819 */ /* 0x000fd000000006ff */
[----:B------:R-:W1:Y:S02]  /*2ff0*/  SYNCS.PHASECHK.TRANS64 P0, [UR4+0xc0], R3 ;  /* 0x0000c003ff0075a7 */ /* 0x000e640008001004 */
[----:B-1----:R-:W-:Y:S05]  /*3000*/  @P0 BRA `(.L_x_57) ;  /* 0x0000000000080947 */ /* 0x002fea0003800000 */
[----:B------:R-:W1:Y:S02]  /*3010*/  SYNCS.PHASECHK.TRANS64.TRYWAIT P0, [UR4+0xc0], R3 ;  /* 0x0000c003ff0075a7 */ /* 0x000e640008001104 */
[----:B-1----:R-:W-:Y:S05]  /*3020*/  @!P0 BRA `(.L_x_58) ;  /* 0x0000004c00fc8947 */ /* 0x002fea0003800000 */
.L_x_57:
[----:B------:R-:W-:-:S04]  /*3030*/  UIADD3 UR7, UPT, UPT, UR5, 0x1, URZ ;  /* 0x0000000105077890 */ /* 0x000fc8000fffe0ff */
[----:B------:R-:W-:-:S04]  /*3040*/  UISETP.NE.AND UP0, UPT, UR7, 0x2, UPT ;  /* 0x000000020700788c */ /* 0x000fc8000bf05270 */
[----:B------:R-:W-:Y:S02]  /*3050*/  USEL UR8, URZ, 0x1, UP0 ;  /* 0x00000001ff087887 */ /* 0x000fe40008000000 */
[----:B------:R-:W-:-:S04]  /*3060*/  USEL UR7, UR7, URZ, UP0 ;  /* 0x000000ff07077287 */ /* 0x000fc80008000000 */
[----:B------:R-:W-:Y:S01]  /*3070*/  ULEA UR7, UR7, UR6, 0x3 ;  /* 0x0000000607077291 */ /* 0x000fe2000f8e18ff */
[----:B-1----:R-:W-:-:S04]  /*3080*/  LOP3.LUT R3, R12, UR8, RZ, 0x3c, !PT ;  /* 0x000000080c037c12 */ /* 0x002fc8000f8e3cff */
[----:B------:R-:W-:-:S04]  /*3090*/  SHF.L.U32 R0, R3, 0x1f, RZ ;  /* 0x0000001f03007819 */ /* 0x000fc800000006ff */
[----:B------:R-:W1:Y:S02]  /*30a0*/  SYNCS.PHASECHK.TRANS64 P0, [UR7+0xc0], R0 ;  /* 0x0000c000ff0075a7 */ /* 0x000e640008001007 */
[----:B-1----:R-:W-:Y:S05]  /*30b0*/  @P0 EXIT ;  /* 0x000000000000094d */ /* 0x002fea0003800000 */
[----:B------:R-:W-:Y:S02]  /*30c0*/  SHF.L.U32 R3, R3, 0x1f, RZ ;  /* 0x0000001f03037819 */ /* 0x000fe400000006ff */
[----:B------:R-:W-:-:S07]  /*30d0*/  MOV R0, UR7 ;  /* 0x0000000700007c02 */ /* 0x000fce0008000f00 */
.L_x_59:
[----:B-1----:R1:W2:Y:S02]  /*30e0*/  SYNCS.PHASECHK.TRANS64.TRYWAIT P0, [R0+URZ+0xc0], R3 ;  /* 0x0000c003000075a7 */ /* 0x0022a400080011ff */
[----:B--2---:R-:W-:Y:S05]  /*30f0*/  @!P0 NANOSLEEP.SYNCS 0x989680 ;  /* 0x009896800000895d */ /* 0x004fea0003900000 */
[----:B------:R-:W2:Y:S02]  /*3100*/  @!P0 SYNCS.PHASECHK.TRANS64 P0, [R0+URZ+0xc0], R3 ;  /* 0x0000c003000085a7 */ /* 0x000ea400080010ff */
[----:B--2---:R-:W-:Y:S05]  /*3110*/  @P0 EXIT ;  /* 0x000000000000094d */ /* 0x004fea0003800000 */
[----:B------:R-:W-:Y:S05]  /*3120*/  BRA `(.L_x_59) ;  /* 0xfffffffc00ec7947 */ /* 0x000fea000383ffff */
.L_x_52:
[----:B------:R-:W-:Y:S05]  /*3130*/  BRA.U UP4, `(.L_x_60) ;  /* 0x0000000d04d87547 */ /* 0x000fea000b800000 */
[----:B------:R-:W1:Y:S01]  /*3140*/  S2UR UR7, SR_CgaCtaId ;  /* 0x00000000000779c3 */ /* 0x000e620000008800 */
[----:B------:R-:W-:Y:S01]  /*3150*/  UMOV UR4, 0x40 ;  /* 0x0000004000047882 */ /* 0x000fe20000000000 */
[----:B------:R-:W-:Y:S01]  /*3160*/  NOP ;  /* 0x0000000000007918 */ /* 0x000fe20000000000 */
[----:B------:R-:W-:Y:S01]  /*3170*/  UMOV UR6, 0x400 ;  /* 0x0000040000067882 */ /* 0x000fe20000000000 */
[----:B-1----:R-:W-:Y:S02]  /*3180*/  ULEA UR5, UR7, UR4, 0x18 ;  /* 0x0000000407057291 */ /* 0x002fe4000f8ec0ff */
[----:B------:R-:W-:-:S07]  /*3190*/  ULEA UR6, UR7, UR6, 0x18 ;  /* 0x0000000607067291 */ /* 0x000fce000f8ec0ff */
[----:B------:R-:W1:Y:S02]  /*31a0*/  LDS.U8 R0, [UR5+0x1c] ;  /* 0x00001c05ff007984 */ /* 0x000e640008000000 */
[----:B-1----:R-:W-:-:S13]  /*31b0*/  ISETP.NE.AND P0, PT, R0, RZ, PT ;  /* 0x000000ff0000720c */ /* 0x002fda0003f05270 */
[----:B------:R-:W-:Y:S05]  /*31c0*/  @P0 BRA `(.L_x_61) ;  /* 0x0000000000580947 */ /* 0x000fea0003800000 */
[----:B------:R-:W-:-:S13]  /*31d0*/  ELECT P0, URZ, PT ;  /* 0x0000000000ff782f */ /* 0x000fda0003800000 */
[----:B------:R-:W-:Y:S05]  /*31e0*/  @!P0 BRA `(.L_x_62) ;  /* 0x0000000000608947 */ /* 0x000fea0003800000 */
[----:B------:R-:W-:Y:S01]  /*31f0*/  UMOV UR4, 0x10 ;  /* 0x0000001000047882 */ /* 0x000fe20000000000 */
[----:B------:R-:W-:Y:S01]  /*3200*/  HFMA2 R0, -RZ, RZ, 0, 5.9604644775390625e-08 ;  /* 0x00000001ff007431 */ /* 0x000fe200000001ff */
[----:B------:R-:W-:-:S03]  /*3210*/  MOV R3, 0xffff ;  /* 0x0000ffff00037802 */ /* 0x000fc60000000f00 */
[----:B------:R-:W-:Y:S04]  /*3220*/  DEPBAR.LE SB1, 0x36 ;  /* 0x00009d800000791a */ /* 0x000fe80000000000 */
[----:B------:R-:W1:Y:S02]  /*3230*/  UTCATOMSWS.FIND_AND_SET.ALIGN UP0, UR4, UR4 ;  /* 0x00000004000475e3 */ /* 0x000e640008000800 */
[----:B-1----:R-:W-:Y:S01]  /*3240*/  MOV R4, UR4 ;  /* 0x0000000400047c02 */ /* 0x002fe20008000f00 */
[----:B------:R-:W-:Y:S06]  /*3250*/  BRA.U UP0, `(.L_x_63) ;  /* 0x0000000100187547 */ /* 0x000fec000b800000 */
.L_x_64:
[----:B------:R-:W-:Y:S05]  /*3260*/  NANOSLEEP 0x64 ;  /* 0x000000640000795d */ /* 0x000fea0003800000 */
[----:B------:R-:W-:-:S05]  /*3270*/  UMOV UR4, 0x10 ;  /* 0x0000001000047882 */ /* 0x000fca0000000000 */
[----:B------:R-:W-:Y:S04]  /*3280*/  DEPBAR.LE SB1, 0x36 ;  /* 0x00009d800000791a */ /* 0x000fe80000000000 */
[----:B------:R-:W1:Y:S02]  /*3290*/  UTCATOMSWS.FIND_AND_SET.ALIGN UP0, UR4, UR4 ;  /* 0x00000004000475e3 */ /* 0x000e640008000800 */
[----:B-1----:R-:W-:Y:S01]  /*32a0*/  MOV R4, UR4 ;  /* 0x0000000400047c02 */ /* 0x002fe20008000f00 */
[----:B------:R-:W-:Y:S05]  /*32b0*/  BRA.U !UP0, `(.L_x_64) ;  /* 0xfffffffd08e87547 */ /* 0x000fea000b83ffff */
.L_x_63:
[-C--:B------:R-:W-:Y:S02]  /*32c0*/  SHF.L.U32 R3, R3, R4.reuse, RZ ;  /* 0x0000000403037219 */ /* 0x080fe400000006ff */
[----:B------:R-:W-:Y:S01]  /*32d0*/  SHF.L.U32 R0, R0, R4, RZ ;  /* 0x0000000400007219 */ /* 0x000fe200000006ff */
[----:B------:R-:W-:Y:S02]  /*32e0*/  IMAD.SHL.U32 R4, R4, 0x20, RZ ;  /* 0x0000002004047824 */ /* 0x000fe400078e00ff */
[----:B------:R1:W-:Y:S04]  /*32f0*/  ATOMS.OR RZ, [UR5+0x14], R3 ;  /* 0x00001403ffff798c */ /* 0x0003e8000b000005 */
[----:B------:R1:W-:Y:S04]  /*3300*/  ATOMS.OR RZ, [UR5+0x18], R0 ;  /* 0x00001800ffff798c */ /* 0x0003e8000b000005 */
[----:B------:R1:W-:Y:S01]  /*3310*/  STS [UR6+0x160], R4 ;  /* 0x00016004ff007988 */ /* 0x0003e20008000806 */
[----:B------:R-:W-:Y:S05]  /*3320*/  BRA `(.L_x_62) ;  /* 0x0000000000107947 */ /* 0x000fea0003800000 */
.L_x_61:
[----:B------:R-:W-:Y:S02]  /*3330*/  MOV R0, 0xffffffff ;  /* 0xffffffff00007802 */ /* 0x000fe40000000f00 */
[----:B------:R-:W-:-:S03]  /*3340*/  MOV R4, 0x3370 ;  /* 0x0000337000047802 */ /* 0x000fc60000000f00 */
[----:B------:R1:W-:Y:S04]  /*3350*/  STS [UR6+0x160], R0 ;  /* 0x00016000ff007988 */ /* 0x0003e80008000806 */
[----:B-1---5:R-:W-:Y:S05]  /*3360*/  CALL.REL.NOINC `($__internal_1_$__cuda_sm10x_tcgen05_guardrail_trap_phase_invalid_during_alloc) ;  /* 0x0000005000b87944 */ /* 0x022fea0003c00000 */
.L_x_62:
[----:B------:R-:W-:Y:S05]  /*3370*/  WARPSYNC.ALL ;  /* 0x0000000000007948 */ /* 0x000fea0003800000 */
[----:B------:R-:W2:Y:S01]  /*3380*/  S2UR UR4, SR_CgaCtaId ;  /* 0x00000000000479c3 */ /* 0x000ea20000008800 */
[----:B------:R-:W-:Y:S01]  /*3390*/  UMOV UR26, 0x400 ;  /* 0x00000400001a7882 */ /* 0x000fe20000000000 */
[----:B------:R-:W-:-:S06]  /*33a0*/  NOP ;  /* 0x0000000000007918 */ /* 0x000fcc0000000000 */
[----:B------:R-:W-:Y:S06]  /*33b0*/  BAR.ARV 0x6, 0xa0 ;  /* 0x0182800000007b1d */ /* 0x000fec0000002000 */
[----:B------:R-:W3:Y:S01]  /*33c0*/  LDCU UR5, c[0x0][0x38c] ;  /* 0x00007180ff0577ac */ /* 0x000ee20008000800 */
[----:B------:R-:W-:Y:S01]  /*33d0*/  LOP3.LUT R2, R2, 0xffff, RZ, 0xc0, !PT ;  /* 0x0000ffff02027812 */ /* 0x000fe200078ec0ff */
[----:B------:R-:W-:Y:S01]  /*33e0*/  IMAD.MOV.U32 R11, RZ, RZ, 0x1 ;  /* 0x00000001ff0b7424 */ /* 0x000fe200078e00ff */
[----:B------:R-:W-:Y:S01]  /*33f0*/  CS2R R8, SRZ ;  /* 0x0000000000087805 */ /* 0x000fe2000001ff00 */
[----:B------:R-:W4:Y:S01]  /*3400*/  LDCU UR7, c[0x0][0x38c] ;  /* 0x00007180ff0777ac */ /* 0x000f220008000800 */
[----:B------:R-:W-:Y:S01]  /*3410*/  R2UR UR27, R2 ;  /* 0x00000000021b72ca */ /* 0x000fe200000e0000 */
[----:B------:R-:W-:Y:S01]  /*3420*/  IMAD.MOV.U32 R10, RZ, RZ, RZ ;  /* 0x000000ffff0a7224 */ /* 0x000fe200078e00ff */
[----:B------:R-:W-:Y:S01]  /*3430*/  UMOV UR30, URZ ;  /* 0x000000ff001e7c82 */ /* 0x000fe20008000000 */
[----:B------:R-:W-:Y:S01]  /*3440*/  UMOV UR24, URZ ;  /* 0x000000ff00187c82 */ /* 0x000fe20008000000 */
[----:B--2---:R-:W-:Y:S01]  /*3450*/  ULEA UR26, UR4, UR26, 0x18 ;  /* 0x0000001a041a7291 */ /* 0x004fe2000f8ec0ff */
[----:B------:R-:W-:Y:S01]  /*3460*/  UMOV UR38, 0x0 ;  /* 0x0000000000267882 */ /* 0x000fe20000000000 */
[----:B------:R-:W-:-:S02]  /*3470*/  UMOV UR39, 0x4200490 ;  /* 0x0420049000277882 */ /* 0x000fc40000000000 */
[----:B------:R-:W-:Y:S02]  /*3480*/  UIADD3 UR4, UPT, UPT, UR26, 0x4400, URZ ;  /* 0x000044001a047890 */ /* 0x000fe4000fffe0ff */
[----:B------:R-:W-:Y:S02]  /*3490*/  UIADD3 UR6, UPT, UPT, UR26, 0x14400, URZ ;  /* 0x000144001a067890 */ /* 0x000fe4000fffe0ff */
[----:B---3--:R-:W-:Y:S01]  /*34a0*/  UIADD3 UR5, UPT, UPT, UR5, 0x7f, URZ ;  /* 0x0000007f05057890 */ /* 0x008fe2000fffe0ff */
[----:B-1----:R-:W1:Y:S01]  /*34b0*/  LDS R0, [UR26+0x160] ;  /* 0x0001601aff007984 */ /* 0x002e620008000800 */
[----:B------:R-:W-:Y:S01]  /*34c0*/  UMOV UR36, 0x0 ;  /* 0x0000000000247882 */ /* 0x000fe20000000000 */
[----:B------:R-:W-:Y:S01]  /*34d0*/  UMOV UR37, 0x4200490 ;  /* 0x0420049000257882 */ /* 0x000fe20000000000 */
[----:B------:R-:W-:Y:S02]  /*34e0*/  USHF.R.S32.HI UR40, URZ, 0x1f, UR5 ;  /* 0x0000001fff287899 */ /* 0x000fe40008011405 */
[----:B----4-:R-:W-:-:S02]  /*34f0*/  UISETP.GE.AND UP4, UPT, UR7, 0x1, UPT ;  /* 0x000000010700788c */ /* 0x010fc4000bf86270 */
[----:B------:R-:W-:Y:S02]  /*3500*/  ULEA.HI UR40, UR40, UR5, URZ, 0x7 ;  /* 0x0000000528287291 */ /* 0x000fe4000f8f38ff */
[----:B------:R-:W-:Y:S02]  /*3510*/  USHF.R.U32.HI UR5, URZ, 0x4, UR4 ;  /* 0x00000004ff057899 */ /* 0x000fe40008011604 */
[----:B------:R-:W-:Y:S02]  /*3520*/  USHF.R.S32.HI UR40, URZ, 0x7, UR40 ;  /* 0x00000007ff287899 */ /* 0x000fe40008011428 */
[----:B------:R-:W-:Y:S02]  /*3530*/  USHF.R.U32.HI UR4, URZ, 0x4, UR6 ;  /* 0x00000004ff047899 */ /* 0x000fe40008011606 */
[----:B------:R-:W-:Y:S02]  /*3540*/  UISETP.LT.AND UP0, UPT, UR40, 0x1, UPT ;  /* 0x000000012800788c */ /* 0x000fe4000bf01270 */
[----:B------:R-:W-:-:S02]  /*3550*/  ULOP3.LUT UR5, UR5, 0x3fff, URZ, 0xc0, !UPT ;  /* 0x00003fff05057892 */ /* 0x000fc4000f8ec0ff */
[----:B------:R-:W-:Y:S02]  /*3560*/  ULOP3.LUT UR4, UR4, 0x3fff, URZ, 0xc0, !UPT ;  /* 0x00003fff04047892 */ /* 0x000fe4000f8ec0ff */
[----:B------:R-:W-:Y:S02]  /*3570*/  USEL UR41, UR40, 0x1, !UP0 ;  /* 0x0000000128297887 */ /* 0x000fe4000c000000 */
[----:B------:R-:W-:Y:S02]  /*3580*/  ULOP3.LUT UR28, UR5, 0x10000, URZ, 0xfc, !UPT ;  /* 0x00010000051c7892 */ /* 0x000fe4000f8efcff */
[----:B------:R-:W-:Y:S02]  /*3590*/  ULOP3.LUT UR29, UR4, 0x10000, URZ, 0xfc, !UPT ;  /* 0x00010000041d7892 */ /* 0x000fe4000f8efcff */
[----:B------:R-:W-:Y:S01]  /*35a0*/  UIADD3 UR41, UPT, UPT, -UR41, URZ, URZ ;  /* 0x000000ff29297290 */ /* 0x000fe2000fffe1ff */
[----:B------:R-:W-:Y:S01]  /*35b0*/  UMOV UR34, 0x0 ;  /* 0x0000000000227882 */ /* 0x000fe20000000000 */
[----:B------:R-:W-:Y:S01]  /*35c0*/  UMOV UR35, 0x4200490 ;  /* 0x0420049000237882 */ /* 0x000fe20000000000 */
[----:B------:R-:W-:Y:S01]  /*35d0*/  UMOV UR32, 0x0 ;  /* 0x0000000000207882 */ /* 0x000fe20000000000 */
[----:B------:R-:W-:Y:S01]  /*35e0*/  UMOV UR33, 0x4200490 ;  /* 0x0420049000217882 */ /* 0x000fe20000000000 */
[----:B-1----:R-:W-:-:S15]  /*35f0*/  R2UR UR42, R0 ;  /* 0x00000000002a72ca */ /* 0x002fde00000e0000 */
.L_x_71:
[----:B------:R-:W-:Y:S02]  /*3600*/  LEA R0, R10, UR26, 0x3 ;  /* 0x0000001a0a007c11 */ /* 0x000fe4000f8e18ff */
[----:B------:R-:W-:Y:S02]  /*3610*/  SHF.L.U32 R5, R9, 0x1f, RZ ;  /* 0x0000001f09057819 */ /* 0x000fe400000006ff */
[----:B------:R-:W-:Y:S01]  /*3620*/  PLOP3.LUT P0, PT, PT, PT, UP4, 0x80, 0x8 ;  /* 0x000000000008781c */ /* 0x000fe20003f0f048 */
[----:B------:R-:W-:Y:S01]  /*3630*/  VIADD R3, R0, 0xc0 ;  /* 0x000000c000037836 */ /* 0x000fe20000000000 */
[----:B-1----:R-:W1:Y:S02]  /*3640*/  SYNCS.PHASECHK.TRANS64.TRYWAIT P1, [R0+URZ+0xb0], R5 ;  /* 0x0000b005000075a7 */ /* 0x002e6400080211ff */
[----:B-1-3--:R-:W-:Y:S09]  /*3650*/  @!P1 BRA `(.L_x_65) ;  /* 0x0000004800889947 */ /* 0x00aff20003800000 */
.L_x_140:
[----:B------:R-:W-:Y:S01]  /*3660*/  LEA R4, R10, UR26, 0x4 ;  /* 0x0000001a0a047c11 */ /* 0x000fe2000f8e20ff */
[----:B------:R-:W-:Y:S01]  /*3670*/  @UP4 ULEA UR4, UR24, UR26, 0x3 ;  /* 0x0000001a18044291 */ /* 0x000fe2000f8e18ff */
[----:B------:R-:W-:Y:S01]  /*3680*/  PLOP3.LUT P2, PT, PT, PT, PT, 0x80, 0x8 ;  /* 0x000000000008781c */ /* 0x000fe20003f4f070 */
[----:B------:R-:W-:Y:S01]  /*3690*/  ULEA UR31, UR30, UR26, 0x3 ;  /* 0x0000001a1e1f7291 */ /* 0x000fe2000f8e18ff */
[----:B------:R-:W-:Y:S02]  /*36a0*/  PRMT R3, RZ, 0x654, R3 ;  /* 0x00000654ff037816 */ /* 0x000fe40000000003 */
[----:B-1----:R-:W1:Y:S01]  /*36b0*/  LDS.128 R4, [R4+0x140] ;  /* 0x0001400004047984 */ /* 0x002e620000000c00 */
[----:B------:R-:W-:Y:S02]  /*36c0*/  @P0 SHF.L.U32 R2, R8, 0x1f, RZ ;  /* 0x0000001f08020819 */ /* 0x000fe400000006ff */
[----:B------:R-:W-:Y:S01]  /*36d0*/  SHF.L.U32 R0, R11, 0x1f, RZ ;  /* 0x0000001f0b007819 */ /* 0x000fe200000006ff */
[----:B------:R-:W-:Y:S01]  /*36e0*/  @!PT LDS RZ, [RZ] ;  /* 0x00000000fffff984 */ /* 0x000fe20000000800 */
[----:B------:R-:W-:Y:S01]  /*36f0*/  @!PT LDS RZ, [RZ] ;  /* 0x00000000fffff984 */ /* 0x000fe20000000800 */
[----:B------:R-:W-:Y:S01]  /*3700*/  @!PT LDS RZ, [RZ] ;  /* 0x00000000fffff984 */ /* 0x000fe20000000800 */
[----:B------:R-:W-:Y:S01]  /*3710*/  @!PT LDS RZ, [RZ] ;  /* 0x00000000fffff984 */ /* 0x000fe20000000800 */
[----:B------:R2:W-:Y:S06]  /*3720*/  MEMBAR.ALL.CTA ;  /* 0x0000000000007992 */ /* 0x0005ec0000008000 */
[----:B--2---:R-:W2:Y:S02]  /*3730*/  FENCE.VIEW.ASYNC.S ;  /* 0x00000000000073c6 */ /* 0x004ea40000000000 */
[----:B--2---:R2:W-:Y:S01]  /*3740*/  SYNCS.ARRIVE.TRANS64.RED.A1T0 RZ, [R3+URZ], RZ ;  /* 0x000000ff03ff79a7 */ /* 0x0045e200081004ff */
[----:B------:R2:W3:Y:S01]  /*3750*/  @P0 SYNCS.PHASECHK.TRANS64.TRYWAIT P2, [UR4], R2 ;  /* 0x00000002ff0005a7 */ /* 0x0004e20008041104 */
[----:B------:R-:W-:Y:S01]  /*3760*/  ULEA.HI UR4, UR30, UR30, URZ, 0x1 ;  /* 0x0000001e1e047291 */ /* 0x000fe2000f8f08ff */
[----:B-1----:R-:W-:-:S03]  /*3770*/  LOP3.LUT P1, RZ, R6, 0x1, RZ, 0xc0, !PT ;  /* 0x0000000106ff7812 */ /* 0x002fc6000782c0ff */
[----:B------:R-:W-:Y:S02]  /*3780*/  USHF.L.U32 UR11, UR4, 0x6, URZ ;  /* 0x00000006040b7899 */ /* 0x000fe400080006ff */
[----:B------:R-:W-:Y:S02]  /*3790*/  ULOP3.LUT UR4, UR4, 0xffe, URZ, 0xc0, !UPT ;  /* 0x00000ffe04047892 */ /* 0x000fe4000f8ec0ff */
[----:B------:R-:W-:Y:S02]  /*37a0*/  ULOP3.LUT UR11, UR11, 0xffffff80, URZ, 0xc0, !UPT ;  /* 0xffffff800b0b7892 */ /* 0x000fe4000f8ec0ff */
[----:B------:R-:W-:Y:S02]  /*37b0*/  UIADD3 UR4, UPT, UPT, -UR4, UR30, URZ ;  /* 0x0000001e04047290 */ /* 0x000fe4000fffe1ff */
[----:B------:R-:W-:Y:S01]  /*37c0*/  UIADD3 UR11, UPT, UPT, UR42, UR11, URZ ;  /* 0x0000000b2a0b7290 */ /* 0x000fe2000fffe0ff */
[----:B------:R-:W1:Y:S03]  /*37d0*/  SYNCS.PHASECHK.TRANS64.TRYWAIT P0, [UR31+0xf0], R0 ;  /* 0x0000f000ff0075a7 */ /* 0x000e66000800111f */
[----:B------:R-:W-:Y:S01]  /*37e0*/  ULEA UR11, UR4, UR11, 0x14 ;  /* 0x0000000b040b7291 */ /* 0x000fe2000f8ea0ff */
[----:B-123--:R-:W-:Y:S11]  /*37f0*/  @!P0 BRA `(.L_x_66) ;  /* 0x0000004800348947 */ /* 0x00eff60003800000 */
.L_x_142:
[----:B------:R-:W-:Y:S01]  /*3800*/  IADD3 R10, PT, PT, R10, 0x1, RZ ;  /* 0x000000010a0a7810 */ /* 0x000fe20007ffe0ff */
[----:B------:R-:W-:Y:S06]  /*3810*/  BRA.U !UP4, `(.L_x_67) ;  /* 0x000000010cc07547 */ /* 0x000fec000b800000 */
[----:B------:R-:W-:Y:S01]  /*3820*/  UPLOP3.LUT UP2, UPT, UPT, UPT, UPT, 0x40, 0x4 ;  /* 0x000000000004789c */ /* 0x000fe20003f4e870 */
[----:B------:R-:W-:Y:S01]  /*3830*/  UMOV UR23, UR41 ;  /* 0x0000002900177c82 */ /* 0x000fe20008000000 */
[----:B------:R-:W-:Y:S01]  /*3840*/  UMOV UR22, UR40 ;  /* 0x0000002800167c82 */ /* 0x000fe20008000000 */
[----:B------:R-:W-:-:S08]  /*3850*/  UMOV UR10, UR24 ;  /* 0x00000018000a7c82 */ /* 0x000fd00008000000 */
.L_x_70:
[----:B------:R-:W-:Y:S02]  /*3860*/  UIADD3 UR23, UPT, UPT, UR23, 0x1, URZ ;  /* 0x0000000117177890 */ /* 0x000fe4000fffe0ff */
[----:B--2---:R-:W-:Y:S02]  /*3870*/  ULEA UR5, UR10, UR26, 0x3 ;  /* 0x0000001a0a057291 */ /* 0x004fe4000f8e18ff */
[----:B------:R-:W-:Y:S01]  /*3880*/  UISETP.NE.AND UP3, UPT, UR23, URZ, UPT ;  /* 0x000000ff1700728c */ /* 0x000fe2000bf65270 */
[----:B---3--:R-:W-:Y:S10]  /*3890*/  @P2 BRA `(.L_x_68) ;  /* 0x00000000000c2947 */ /* 0x008ff40003800000 */
[----:B-1----:R-:W-:Y:S04]  /*38a0*/  SHF.L.U32 R3, R8, 0x1f, RZ ;  /* 0x0000001f08037819 */ /* 0x002fe800000006ff */
[----:B------:R-:W1:Y:S02]  /*38b0*/  SYNCS.PHASECHK.TRANS64.TRYWAIT P0, [UR5], R3 ;  /* 0x00000003ff0075a7 */ /* 0x000e640008001105 */
[----:B-1----:R-:W-:Y:S05]  /*38c0*/  @!P0 BRA `(.L_x_69) ;  /* 0x0000004800188947 */ /* 0x002fea0003800000 */
.L_x_68:
[----:B------:R-:W-:Y:S01]  /*38d0*/  UISETP.NE.AND UP0, UPT, UR22, 0x1, UPT ;  /* 0x000000011600788c */ /* 0x000fe2000bf05270 */
[----:B------:R-:W-:Y:S01]  /*38e0*/  PLOP3.LUT P2, PT, PT, PT, PT, 0x80, 0x8 ;  /* 0x000000000008781c */ /* 0x000fe20003f4f070 */
[----:B------:R-:W-:Y:S02]  /*38f0*/  UIADD3 UR4, UPT, UPT, UR10, 0x1, URZ ;  /* 0x000000010a047890 */ /* 0x000fe4000fffe0ff */
[----:B------:R-:W-:Y:S02]  /*3900*/  UIADD3 UR25, UPT, UPT, UR5, 0x40, URZ ;  /* 0x0000004005197890 */ /* 0x000fe4000fffe0ff */
[----:B------:R-:W-:Y:S01]  /*3910*/  UISETP.NE.AND UP1, UPT, UR4, 0x8, UPT ;  /* 0x000000080400788c */ /* 0x000fe2000bf25270 */
[----:B------:R-:W-:Y:S01]  /*3920*/  PLOP3.LUT P0, PT, PT, PT, UP0, 0x80, 0x8 ;  /* 0x000000000008781c */ /* 0x000fe20003f0f008 */
[----:B------:R-:W-:Y:S02]  /*3930*/  UIADD3 UR22, UPT, UPT, UR22, -0x1, URZ ;  /* 0xffffffff16167890 */ /* 0x000fe4000fffe0ff */
[----:B------:R-:W-:Y:S02]  /*3940*/  USEL UR6, URZ, 0x1, UP1 ;  /* 0x00000001ff067887 */ /* 0x000fe40008800000 */
[----:B------:R-:W-:Y:S01]  /*3950*/  USEL UR24, UR4, URZ, UP1 ;  /* 0x000000ff04187287 */ /* 0x000fe20008800000 */
[----:B------:R-:W-:Y:S01]  /*3960*/  UMOV UR7, 0x40004040 ;  /* 0x4000404000077882 */ /* 0x000fe20000000000 */
[----:B------:R-:W-:Y:S02]  /*3970*/  UMOV UR5, 0x40004040 ;  /* 0x4000404000057882 */ /* 0x000fe40000000000 */
[----:B------:R-:W-:Y:S01]  /*3980*/  @UP0 ULEA UR4, UR24, UR26, 0x3 ;  /* 0x0000001a18040291 */ /* 0x000fe2000f8e18ff */
[----:B------:R-:W-:Y:S01]  /*3990*/  LOP3.LUT R8, R8, UR6, RZ, 0x3c, !PT ;  /* 0x0000000608087c12 */ /* 0x000fe2000f8e3cff */
[----:B------:R-:W-:Y:S01]  /*39a0*/  ULEA UR6, UR10, UR29, 0xa ;  /* 0x0000001d0a067291 */ /* 0x000fe2000f8e50ff */
[----:B------:R-:W-:Y:S02]  /*39b0*/  UMOV UR21, 0x40004040 ;  /* 0x4000404000157882 */ /* 0x000fe40000000000 */
[----:B-1----:R-:W-:Y:S01]  /*39c0*/  @P0 SHF.L.U32 R0, R8, 0x1f, RZ ;  /* 0x0000001f08000819 */ /* 0x002fe200000006ff */
[----:B------:R-:W-:Y:S02]  /*39d0*/  UIADD3 UR20, UPT, UPT, UR6, 0x2, URZ ;  /* 0x0000000206147890 */ /* 0x000fe4000fffe0ff */
[----:B------:R-:W-:Y:S01]  /*39e0*/  UIADD3 UR16, UPT, UPT, UR6, 0x4, URZ ;  /* 0x0000000406107890 */ /* 0x000fe2000fffe0ff */
[----:B------:R2:W3:Y:S01]  /*39f0*/  @P0 SYNCS.PHASECHK.TRANS64.TRYWAIT P2, [UR4], R0 ;  /* 0x00000000ff0005a7 */ /* 0x0004e20008041104 */
[----:B------:R-:W-:Y:S02]  /*3a00*/  ULEA UR4, UR10, UR28, 0x9 ;  /* 0x0000001c0a047291 */ /* 0x000fe4000f8e48ff */
[----:B------:R-:W-:Y:S02]  /*3a10*/  UIADD3 UR12, UPT, UPT, UR6, 0x6, URZ ;  /* 0x00000006060c7890 */ /* 0x000fe4000fffe0ff */
[----:B------:R-:W-:Y:S02]  /*3a20*/  UIADD3 UR18, UPT, UPT, UR4, 0x2, URZ ;  /* 0x0000000204127890 */ /* 0x000fe4000fffe0ff */
[----:B------:R-:W-:Y:S02]  /*3a30*/  UIADD3 UR14, UPT, UPT, UR4, 0x4, URZ ;  /* 0x00000004040e7890 */ /* 0x000fe4000fffe0ff */
[----:B------:R-:W-:Y:S01]  /*3a40*/  UIADD3 UR8, UPT, UPT, UR4, 0x6, URZ ;  /* 0x0000000604087890 */ /* 0x000fe2000fffe0ff */
[----:B------:R2:W-:Y:S01]  /*3a50*/  UTCQMMA gdesc[UR4], gdesc[UR6], tmem[UR11], tmem[UR38], idesc[UR39], UP2 ;  /* 0x00ff2606040075ea */ /* 0x0005e2000900030b */
[----:B------:R-:W-:Y:S01]  /*3a60*/  UPLOP3.LUT UP2, UPT, UPT, UPT, UPT, 0x80, 0x8 ;  /* 0x000000000008789c */ /* 0x000fe20003f4f070 */
[----:B------:R-:W-:Y:S01]  /*3a70*/  UMOV UR19, 0x40004040 ;  /* 0x4000404000137882 */ /* 0x000fe20000000000 */
[----:B------:R-:W-:Y:S01]  /*3a80*/  UMOV UR17, 0x40004040 ;  /* 0x4000404000117882 */ /* 0x000fe20000000000 */
[----:B------:R2:W-:Y:S01]  /*3a90*/  UTCQMMA gdesc[UR18], gdesc[UR20], tmem[UR11], tmem[UR36], idesc[UR37], UPT ;  /* 0x00ff2414120075ea */ /* 0x0005e2000b80030b */
[----:B------:R-:W-:Y:S01]  /*3aa0*/  UMOV UR15, 0x40004040 ;  /* 0x40004040000f7882 */ /* 0x000fe20000000000 */
[----:B------:R-:W-:Y:S01]  /*3ab0*/  UMOV UR13, 0x40004040 ;  /* 0x40004040000d7882 */ /* 0x000fe20000000000 */
[----:B------:R-:W-:Y:S01]  /*3ac0*/  UMOV UR9, 0x40004040 ;  /* 0x4000404000097882 */ /* 0x000fe20000000000 */
[----:B------:R2:W-:Y:S01]  /*3ad0*/  UTCQMMA gdesc[UR14], gdesc[UR16], tmem[UR11], tmem[UR34], idesc[UR35], UPT ;  /* 0x00ff22100e0075ea */ /* 0x0005e2000b80030b */
[----:B------:R2:W-:Y:S01]  /*3ae0*/  UTCQMMA gdesc[UR8], gdesc[UR12], tmem[UR11], tmem[UR32], idesc[UR33], UPT ;  /* 0x00ff200c080075ea */ /* 0x0005e2000b80030b */
[----:B------:R2:W-:Y:S01]  /*3af0*/  UTCBAR.MULTICAST [UR25], URZ, UR27 ;  /* 0x000000ff190073e9 */ /* 0x0005e2000800081b */
[----:B------:R-:W-:Y:S01]  /*3b00*/  UMOV UR10, UR24 ;  /* 0x00000018000a7c82 */ /* 0x000fe20008000000 */
[----:B------:R-:W-:Y:S05]  /*3b10*/  BRA.U UP3, `(.L_x_70) ;  /* 0xfffffffd03507547 */ /* 0x000fea000b83ffff */
.L_x_67:
[----:B--2---:R-:W-:Y:S01]  /*3b20*/  UIADD3 UR4, UPT, UPT, UR30, 0x1, URZ ;  /* 0x000000011e047890 */ /* 0x004fe2000fffe0ff */
[C---:B------:R-:W-:Y:S01]  /*3b30*/  ISETP.NE.AND P0, PT, R10.reuse, 0x2, PT ;  /* 0x000000020a00780c */ /* 0x040fe20003f05270 */
[----:B------:R-:W-:Y:S02]  /*3b40*/  UIADD3 UR5, UPT, UPT, UR31, 0xd0, URZ ;  /* 0x000000d01f057890 */ /* 0x000fe4000fffe0ff */
[----:B------:R-:W-:Y:S01]  /*3b50*/  UISETP.NE.AND UP0, UPT, UR4, 0x4, UPT ;  /* 0x000000040400788c */ /* 0x000fe2000bf05270 */
[----:B-1----:R-:W-:Y:S02]  /*3b60*/  SEL R0, RZ, 0x1, P0 ;  /* 0x00000001ff007807 */ /* 0x002fe40000000000 */
[----:B------:R-:W-:Y:S01]  /*3b70*/  SEL R10, R10, RZ, P0 ;  /* 0x000000ff0a0a7207 */ /* 0x000fe20000000000 */
[----:B------:R-:W-:Y:S01]  /*3b80*/  USEL UR6, URZ, 0x1, UP0 ;  /* 0x00000001ff067887 */ /* 0x000fe20008000000 */
[----:B------:R-:W-:Y:S01]  /*3b90*/  LOP3.LUT R9, R9, R0, RZ, 0x3c, !PT ;  /* 0x0000000009097212 */ /* 0x000fe200078e3cff */
[----:B------:R-:W-:Y:S01]  /*3ba0*/  USEL UR30, UR4, URZ, UP0 ;  /* 0x000000ff041e7287 */ /* 0x000fe20008000000 */
[----:B------:R1:W-:Y:S03]  /*3bb0*/  UTCBAR [UR5], URZ ;  /* 0x000000ff050073e9 */ /* 0x0003e600080000ff */
[----:B------:R-:W-:Y:S01]  /*3bc0*/  LOP3.LUT R11, R11, UR6, RZ, 0x3c, !PT ;  /* 0x000000060b0b7c12 */ /* 0x000fe2000f8e3cff */
[----:B------:R-:W-:Y:S07]  /*3bd0*/  @P1 BRA `(.L_x_71) ;  /* 0xfffffff800881947 */ /* 0x000fee000383ffff */
[----:B------:R-:W2:Y:S01]  /*3be0*/  S2UR UR8, SR_CgaCtaId ;  /* 0x00000000000879c3 */ /* 0x000ea20000008800 */
[----:B------:R-:W-:Y:S01]  /*3bf0*/  ELECT P0, URZ, PT ;  /* 0x0000000000ff782f */ /* 0x000fe20003800000 */
[----:B------:R-:W-:Y:S01]  /*3c00*/  IMAD.MOV.U32 R0, RZ, RZ, 0x1 ;  /* 0x00000001ff007424 */ /* 0x000fe200078e00ff */
[----:B------:R-:W-:Y:S01]  /*3c10*/  UIADD3 UR26, UPT, UPT, UR26, 0xf0, URZ ;  /* 0x000000f01a1a7890 */ /* 0x000fe2000fffe0ff */
[----:B------:R-:W-:Y:S01]  /*3c20*/  SHF.L.U32 R3, R11, 0x1f, RZ ;  /* 0x0000001f0b037819 */ /* 0x000fe200000006ff */
[----:B------:R-:W-:-:S03]  /*3c30*/  UMOV UR4, 0x40 ;  /* 0x0000004000047882 */ /* 0x000fc60000000000 */
[----:B------:R-:W-:Y:S01]  /*3c40*/  UVIRTCOUNT.DEALLOC.SMPOOL 0x80 ;  /* 0x000000800000784c */ /* 0x000fe20000000000 */
[----:B--2---:R-:W-:Y:S02]  /*3c50*/  ULEA UR8, UR8, UR4, 0x18 ;  /* 0x0000000408087291 */ /* 0x004fe4000f8ec0ff */
[----:B------:R-:W-:-:S07]  /*3c60*/  ULEA UR4, UR30, UR26, 0x3 ;  /* 0x0000001a1e047291 */ /* 0x000fce000f8e18ff */
[----:B------:R2:W-:Y:S02]  /*3c70*/  @P0 STS.U8 [UR8+0x1c], R0 ;  /* 0x00001c00ff000988 */ /* 0x0005e40008000008 */
[----:B------:R-:W4:Y:S02]  /*3c80*/  SYNCS.PHASECHK.TRANS64.TRYWAIT P0, [UR4], R3 ;  /* 0x00000003ff0075a7 */ /* 0x000f240008001104 */
[----:B--2-4-:R-:W-:Y:S05]  /*3c90*/  @!P0 BRA `(.L_x_72) ;  /* 0x00000044003c8947 */ /* 0x014fea0003800000 */
.L_x_145:
[----:B------:R-:W-:-:S04]  /*3ca0*/  UIADD3 UR4, UPT, UPT, UR30, 0x1, URZ ;  /* 0x000000011e047890 */ /* 0x000fc8000fffe0ff */
[----:B------:R-:W-:-:S04]  /*3cb0*/  UISETP.NE.AND UP0, UPT, UR4, 0x4, UPT ;  /* 0x000000040400788c */ /* 0x000fc8000bf05270 */
[----:B------:R-:W-:Y:S02]  /*3cc0*/  USEL UR6, URZ, 0x1, UP0 ;  /* 0x00000001ff067887 */ /* 0x000fe40008000000 */
[----:B------:R-:W-:-:S04]  /*3cd0*/  USEL UR4, UR4, URZ, UP0 ;  /* 0x000000ff04047287 */ /* 0x000fc80008000000 */
[----:B-1----:R-:W-:Y:S01]  /*3ce0*/  ULEA UR5, UR4, UR26, 0x3 ;  /* 0x0000001a04057291 */ /* 0x002fe2000f8e18ff */
[----:B------:R-:W-:-:S04]  /*3cf0*/  LOP3.LUT R2, R11, UR6, RZ, 0x3c, !PT ;  /* 0x000000060b027c12 */ /* 0x000fc8000f8e3cff */
[----:B--2---:R-:W-:-:S04]  /*3d00*/  SHF.L.U32 R3, R2, 0x1f, RZ ;  /* 0x0000001f02037819 */ /* 0x004fc800000006ff */
[----:B------:R-:W1:Y:S02]  /*3d10*/  SYNCS.PHASECHK.TRANS64.TRYWAIT P0, [UR5], R3 ;  /* 0x00000003ff0075a7 */ /* 0x000e640008001105 */
[----:B-1----:R-:W-:Y:S05]  /*3d20*/  @!P0 BRA `(.L_x_73) ;  /* 0x0000004400308947 */ /* 0x002fea0003800000 */
.L_x_147:
        /* <DEDUP_REMOVED lines=9> */
.L_x_149:
[----:B------:R-:W-:-:S04]  /*3dc0*/  UIADD3 UR4, UPT, UPT, UR4, 0x1, URZ ;  /* 0x0000000104047890 */ /* 0x000fc8000fffe0ff */
[----:B------:R-:W-:-:S04]  /*3dd0*/  UISETP.NE.AND UP0, UPT, UR4, 0x4, UPT ;  /* 0x000000040400788c */ /* 0x000fc8000bf05270 */
[----:B------:R-:W-:Y:S02]  /*3de0*/  USEL UR5, URZ, 0x1, UP0 ;  /* 0x00000001ff057887 */ /* 0x000fe40008000000 */
[----:B------:R-:W-:-:S04]  /*3df0*/  USEL UR4, UR4, URZ, UP0 ;  /* 0x000000ff04047287 */ /* 0x000fc80008000000 */
[----:B------:R-:W-:Y:S01]  /*3e00*/  ULEA UR4, UR4, UR26, 0x3 ;  /* 0x0000001a04047291 */ /* 0x000fe2000f8e18ff */
[----:B-1----:R-:W-:-:S04]  /*3e10*/  LOP3.LUT R3, R2, UR5, RZ, 0x3c, !PT ;  /* 0x0000000502037c12 */ /* 0x002fc8000f8e3cff */
[----:B------:R-:W-:-:S04]  /*3e20*/  SHF.L.U32 R3, R3, 0x1f, RZ ;  /* 0x0000001f03037819 */ /* 0x000fc800000006ff */
[----:B------:R-:W1:Y:S02]  /*3e30*/  SYNCS.PHASECHK.TRANS64.TRYWAIT P0, [UR4], R3 ;  /* 0x00000003ff0075a7 */ /* 0x000e640008001104 */
[----:B-1----:R-:W-:Y:S05]  /*3e40*/  @!P0 BRA `(.L_x_75) ;  /* 0x0000004400188947 */ /* 0x002fea0003800000 */
.L_x_151:
[----:B------:R-:W-:Y:S01]  /*3e50*/  NOP ;  /* 0x0000000000007918 */ /* 0x000fe20000000000 */
[----:B-1----:R-:W1:Y:S01]  /*3e60*/  LDS R0, [UR8+0x14] ;  /* 0x00001408ff007984 */ /* 0x002e620008000800 */
[----:B------:R-:W-:Y:S01]  /*3e70*/  ULOP3.LUT UR4, UR42, 0xffff, URZ, 0xc0, !UPT ;  /* 0x0000ffff2a047892 */ /* 0x000fe2000f8ec0ff */
[----:B------:R-:W-:Y:S01]  /*3e80*/  UMOV UR5, 0xffff ;  /* 0x0000ffff00057882 */ /* 0x000fe20000000000 */
[----:B------:R-:W-:Y:S02]  /*3e90*/  UMOV UR6, 0x1 ;  /* 0x0000000100067882 */ /* 0x000fe40000000000 */
[----:B------:R-:W-:-:S04]  /*3ea0*/  USHF.R.U32.HI UR4, URZ, 0x5, UR4 ;  /* 0x00000005ff047899 */ /* 0x000fc80008011604 */
[----:B------:R-:W-:Y:S02]  /*3eb0*/  USHF.L.U32 UR5, UR5, UR4, URZ ;  /* 0x0000000405057299 */ /* 0x000fe400080006ff */
[----:B------:R-:W-:-:S04]  /*3ec0*/  USHF.L.U32 UR4, UR6, UR4, URZ ;  /* 0x0000000406047299 */ /* 0x000fc800080006ff */
[----:B-1----:R-:W-:-:S04]  /*3ed0*/  LOP3.LUT R0, R0, UR5, RZ, 0xc0, !PT ;  /* 0x0000000500007c12 */ /* 0x002fc8000f8ec0ff */
[----:B------:R-:W-:-:S13]  /*3ee0*/  ISETP.NE.AND P0, PT, R0, UR5, PT ;  /* 0x0000000500007c0c */ /* 0x000fda000bf05270 */
[----:B------:R-:W-:Y:S05]  /*3ef0*/  @P0 BRA `(.L_x_76) ;  /* 0x0000000000580947 */ /* 0x000fea0003800000 */
[----:B------:R-:W1:Y:S02]  /*3f00*/  LDS R0, [UR8+0x18] ;  /* 0x00001808ff007984 */ /* 0x000e640008000800 */
[----:B-1----:R-:W-:-:S04]  /*3f10*/  LOP3.LUT R0, R0, UR4, RZ, 0xc0, !PT ;  /* 0x0000000400007c12 */ /* 0x002fc8000f8ec0ff */
[----:B------:R-:W-:-:S13]  /*3f20*/  ISETP.NE.AND P0, PT, R0, UR4, PT ;  /* 0x0000000400007c0c */ /* 0x000fda000bf05270 */
[----:B------:R-:W-:Y:S05]  /*3f30*/  @P0 BRA `(.L_x_77) ;  /* 0x00000000003c0947 */ /* 0x000fea0003800000 */
[----:B------:R-:W1:Y:S01]  /*3f40*/  S2R R2, SR_LANEID ;  /* 0x0000000000027919 */ /* 0x000e620000000000 */
[----:B------:R-:W-:Y:S01]  /*3f50*/  ULOP3.LUT UR5, URZ, UR5, URZ, 0x33, !UPT ;  /* 0x00000005ff057292 */ /* 0x000fe2000f8e33ff */
[----:B------:R-:W-:Y:S01]  /*3f60*/  LOP3.LUT R4, RZ, UR4, RZ, 0x33, !PT ;  /* 0x00000004ff047c12 */ /* 0x000fe2000f8e33ff */
[----:B------:R-:W-:Y:S02]  /*3f70*/  VOTEU.ANY UR4, UPT, PT ;  /* 0x0000000000047886 */ /* 0x000fe400038e0100 */
[----:B------:R-:W-:Y:S01]  /*3f80*/  UFLO.U32 UR4, UR4 ;  /* 0x00000004000472bd */ /* 0x000fe200080e0000 */
[----:B------:R-:W2:Y:S01]  /*3f90*/  REDUX UR6, R4 ;  /* 0x00000000040673c4 */ /* 0x000ea20000000000 */
[----:B------:R-:W-:-:S06]  /*3fa0*/  IMAD.U32 R0, RZ, RZ, UR5 ;  /* 0x00000005ff007e24 */ /* 0x000fcc000f8e00ff */
[----:B------:R4:W-:Y:S01]  /*3fb0*/  UTCATOMSWS.AND URZ, UR5 ;  /* 0x0000000500ff79e3 */ /* 0x0009e20008000000 */
[----:B------:R-:W3:Y:S01]  /*3fc0*/  REDUX UR7, R0 ;  /* 0x00000000000773c4 */ /* 0x000ee20000000000 */
[----:B-1----:R-:W-:Y:S01]  /*3fd0*/  ISETP.EQ.U32.AND P0, PT, R2, UR4, PT ;  /* 0x0000000402007c0c */ /* 0x002fe2000bf02070 */
[----:B--2---:R-:W-:Y:S01]  /*3fe0*/  IMAD.U32 R2, RZ, RZ, UR6 ;  /* 0x00000006ff027e24 */ /* 0x004fe2000f8e00ff */
[----:B---3--:R-:W-:-:S11]  /*3ff0*/  MOV R3, UR7 ;  /* 0x0000000700037c02 */ /* 0x008fd60008000f00 */
[----:B------:R4:W-:Y:S04]  /*4000*/  @P0 ATOMS.AND RZ, [UR8+0x14], R3 ;  /* 0x00001403ffff098c */ /* 0x0009e8000a800008 */
[----:B------:R4:W-:Y:S01]  /*4010*/  @P0 ATOMS.AND RZ, [UR8+0x18], R2 ;  /* 0x00001802ffff098c */ /* 0x0009e2000a800008 */
[----:B------:R-:W-:Y:S05]  /*4020*/  BRA `(.L_x_78) ;  /* 0x0000000000147947 */ /* 0x000fea0003800000 */
.L_x_77:
[----:B------:R-:W-:Y:S02]  /*4030*/  MOV R2, 0x4050 ;  /* 0x0000405000027802 */ /* 0x000fe40000000f00 */
[----:B---3-5:R-:W-:Y:S05]  /*4040*/  CALL.REL.NOINC `($__internal_0_$__cuda_sm10x_tcgen05_guardrail_trap_col_being_dealloced_not_returned_by_alloc) ;  /* 0x0000004400747944 */ /* 0x028fea0003c00000 */
[----:B------:R-:W-:Y:S05]  /*4050*/  BRA `(.L_x_78) ;  /* 0x0000000000087947 */ /* 0x000fea0003800000 */
.L_x_76:
[----:B------:R-:W-:Y:S02]  /*4060*/  MOV R2, 0x4080 ;  /* 0x0000408000027802 */ /* 0x000fe40000000f00 */
[----:B---3-5:R-:W-:Y:S05]  /*4070*/  CALL.REL.NOINC `($__internal_2_$__cuda_sm10x_tcgen05_guardrail_trap_unallocated_columns_being_dealloced) ;  /* 0x0000004400807944 */ /* 0x028fea0003c00000 */
.L_x_78:
[----:B------:R-:W-:Y:S01]  /*4080*/  NOP ;  /* 0x0000000000007918 */ /* 0x000fe20000000000 */
[----:B----4-:R-:W-:Y:S05]  /*4090*/  EXIT ;  /* 0x000000000000794d */ /* 0x010fea0003800000 */
.L_x_60:
[----:B------:R-:W-:-:S09]  /*40a0*/  UISETP.NE.OR UP0, UPT, UR17, 0x3, !UP3 ;  /* 0x000000031100788c */ /* 0x000fd2000df05670 */
[----:B------:R-:W-:Y:S05]  /*40b0*/  BRA.U UP0, `(.L_x_79) ;  /* 0x0000000d00807547 */ /* 0x000fea000b800000 */
[----:B------:R-:W1:Y:S01]  /*40c0*/  S2UR UR10, SR_CgaCtaId ;  /* 0x00000000000a79c3 */ /* 0x000e620000008800 */
[----:B------:R-:W2:Y:S01]  /*40d0*/  LDCU UR32, c[0x0][0x370] ;  /* 0x00006e00ff2077ac */ /* 0x000ea20008000800 */
[----:B------:R-:W-:Y:S02]  /*40e0*/  HFMA2 R13, -RZ, RZ, 0, 0 ;  /* 0x00000000ff0d7431 */ /* 0x000fe400000001ff */
[----:B------:R-:W-:Y:S01]  /*40f0*/  IMAD.MOV.U32 R15, RZ, RZ, 0x1 ;  /* 0x00000001ff0f7424 */ /* 0x000fe200078e00ff */
[----:B------:R-:W-:Y:S01]  /*4100*/  MOV R7, 0x1000 ;  /* 0x0000100000077802 */ /* 0x000fe20000000f00 */
[----:B------:R-:W2:Y:S01]  /*4110*/  LDCU.128 UR28, c[0x0][0xb10] ;  /* 0x00016200ff1c77ac */ /* 0x000ea20008000c00 */
[----:B------:R-:W-:Y:S01]  /*4120*/  IMAD.MOV.U32 R14, RZ, RZ, RZ ;  /* 0x000000ffff0e7224 */ /* 0x000fe200078e00ff */
[----:B------:R-:W3:Y:S01]  /*4130*/  LDC.64 R16, c[0x0][0x348] ;  /* 0x0000d200ff107b82 */ /* 0x000ee20000000a00 */
[----:B------:R-:W4:Y:S01]  /*4140*/  LDCU UR27, c[0x0][0x374] ;  /* 0x00006e80ff1b77ac */ /* 0x000f220008000800 */
[----:B------:R-:W1:Y:S06]  /*4150*/  LDCU UR15, c[0x0][0xb0c] ;  /* 0x00016180ff0f77ac */ /* 0x000e6c0008000800 */
[----:B------:R-:W3:Y:S01]  /*4160*/  LDC.64 R2, c[0x0][0x888] ;  /* 0x00022200ff027b82 */ /* 0x000ee20000000a00 */
[----:B------:R-:W1:Y:S01]  /*4170*/  LDCU UR39, c[0x0][0xb20] ;  /* 0x00016400ff2777ac */ /* 0x000e620008000800 */
[----:B------:R-:W1:Y:S06]  /*4180*/  LDCU UR4, c[0x0][0xb30] ;  /* 0x00016600ff0477ac */ /* 0x000e6c0008000800 */
[----:B------:R-:W3:Y:S01]  /*4190*/  LDC.64 R4, c[0x0][0x890] ;  /* 0x00022400ff047b82 */ /* 0x000ee20000000a00 */
[----:B------:R-:W-:Y:S01]  /*41a0*/  UMOV UR21, 0x400 ;  /* 0x0000040000157882 */ /* 0x000fe20000000000 */
[----:B--2---:R-:W-:-:S02]  /*41b0*/  UIMAD.WIDE.U32 UR6, UR32, UR28, URZ ;  /* 0x0000001c200672a5 */ /* 0x004fc4000f8e00ff */
[----:B----4-:R-:W-:Y:S02]  /*41c0*/  UIMAD.WIDE.U32 UR8, UR27, UR31, URZ ;  /* 0x0000001f1b0872a5 */ /* 0x010fe4000f8e00ff */
[----:B-1----:R-:W-:Y:S02]  /*41d0*/  ULEA UR21, UR10, UR21, 0x18 ;  /* 0x000000150a157291 */ /* 0x002fe4000f8ec0ff */
[----:B------:R-:W-:Y:S02]  /*41e0*/  UPLOP3.LUT UP3, UPT, UPT, UPT, UPT, 0x40, 0x4 ;  /* 0x000000000004789c */ /* 0x000fe40003f6e870 */
[----:B------:R-:W-:Y:S02]  /*41f0*/  UIADD3 UR33, UPT, UPT, UR21, 0x88, URZ ;  /* 0x0000008815217890 */ /* 0x000fe4000fffe0ff */
[----:B------:R-:W-:Y:S01]  /*4200*/  UIADD3 UR17, UPT, UPT, UR21, 0x80, URZ ;  /* 0x0000008015117890 */ /* 0x000fe2000fffe0ff */
[----:B------:R-:W-:Y:S01]  /*4210*/  UMOV UR6, UR7 ;  /* 0x0000000700067c82 */ /* 0x000fe20008000000 */
[----:B------:R-:W-:Y:S01]  /*4220*/  UMOV UR35, UR9 ;  /* 0x0000000900237c82 */ /* 0x000fe20008000000 */
[----:B------:R-:W-:-:S02]  /*4230*/  UISETP.GE.AND UP0, UPT, UR42, 0x1, UPT ;  /* 0x000000012a00788c */ /* 0x000fc4000bf06270 */
[----:B------:R-:W-:Y:S01]  /*4240*/  UISETP.NE.AND UP4, UPT, UR42, 0x1, UPT ;  /* 0x000000012a00788c */ /* 0x000fe2000bf85270 */
[----:B------:R-:W1:Y:S01]  /*4250*/  LDCU.64 UR22, c[0x0][0xb28] ;  /* 0x00016500ff1677ac */ /* 0x000e620008000a00 */
[----:B------:R-:W-:Y:S02]  /*4260*/  UISETP.NE.AND UP6, UPT, UR15, 0x1, UPT ;  /* 0x000000010f00788c */ /* 0x000fe4000bfc5270 */
[----:B------:R-:W-:Y:S02]  /*4270*/  UISETP.NE.AND UP5, UPT, UR30, 0x1, UPT ;  /* 0x000000011e00788c */ /* 0x000fe4000bfa5270 */
[----:B------:R-:W-:Y:S02]  /*4280*/  UPRMT UR33, UR10, 0x654, UR33 ;  /* 0x000006540a217896 */ /* 0x000fe40008000021 */
[----:B------:R-:W-:Y:S02]  /*4290*/  USHF.R.U32.HI UR37, URZ, UR29, UR6 ;  /* 0x0000001dff257299 */ /* 0x000fe40008011606 */
[----:B------:R-:W-:-:S02]  /*42a0*/  UPRMT UR34, UR10, 0x654, UR17 ;  /* 0x000006540a227896 */ /* 0x000fc40008000011 */
[----:B------:R-:W-:Y:S02]  /*42b0*/  USHF.R.U32.HI UR35, URZ, UR39, UR35 ;  /* 0x00000027ff237299 */ /* 0x000fe40008011623 */
[----:B------:R-:W-:-:S11]  /*42c0*/  UISETP.NE.AND UP2, UPT, UR4, 0x1, UPT ;  /* 0x000000010400788c */ /* 0x000fd6000bf45270 */
.L_x_88:
[C---:B------:R-:W-:Y:S02]  /*42d0*/  LEA R12, R14.reuse, UR21, 0x3 ;  /* 0x000000150e0c7c11 */ /* 0x040fe4000f8e18ff */
[----:B------:R-:W-:Y:S02]  /*42e0*/  SHF.L.U32 R9, R13, 0x1f, RZ ;  /* 0x0000001f0d097819 */ /* 0x000fe400000006ff */
[----:B------:R-:W-:Y:S02]  /*42f0*/  LEA R10, R14, UR21, 0x4 ;  /* 0x000000150e0a7c11 */ /* 0x000fe4000f8e20ff */
[----:B--2---:R-:W2:Y:S02]  /*4300*/  SYNCS.PHASECHK.TRANS64.TRYWAIT P0, [R12+URZ+0xb0], R9 ;  /* 0x0000b0090c0075a7 */ /* 0x004ea400080011ff */
[----:B--2---:R-:W-:Y:S05]  /*4310*/  @!P0 BRA `(.L_x_80) ;  /* 0x0000003c00fc8947 */ /* 0x004fea0003800000 */
.L_x_152:
[----:B--2---:R-:W2:Y:S01]  /*4320*/  LDS.128 R8, [R10+0x140] ;  /* 0x000140000a087984 */ /* 0x004ea20000000c00 */
[----:B------:R-:W-:Y:S01]  /*4330*/  UISETP.GE.AND UP0, UPT, UR42, 0x1, UPT ;  /* 0x000000012a00788c */ /* 0x000fe2000bf06270 */
[----:B------:R-:W-:Y:S01]  /*4340*/  @!PT LDS RZ, [RZ] ;  /* 0x00000000fffff984 */ /* 0x000fe20000000800 */
[----:B------:R-:W-:Y:S01]  /*4350*/  @!PT LDS RZ, [RZ] ;  /* 0x00000000fffff984 */ /* 0x000fe20000000800 */
[----:B------:R-:W-:Y:S01]  /*4360*/  @!PT LDS RZ, [RZ] ;  /* 0x00000000fffff984 */ /* 0x000fe20000000800 */
[----:B------:R-:W-:Y:S01]  /*4370*/  @!PT LDS RZ, [RZ] ;  /* 0x00000000fffff984 */ /* 0x000fe20000000800 */
[----:B------:R4:W-:Y:S06]  /*4380*/  MEMBAR.ALL.CTA ;  /* 0x0000000000007992 */ /* 0x0009ec0000008000 */
[----:B----4-:R-:W4:Y:S01]  /*4390*/  FENCE.VIEW.ASYNC.S ;  /* 0x00000000000073c6 */ /* 0x010f220000000000 */
[----:B--2---:R-:W-:Y:S11]  /*43a0*/  LOP3.LUT P0, RZ, R10, 0x1, RZ, 0xc0, !PT ;  /* 0x000000010aff7812 */ /* 0x004ff6000780c0ff */
[----:B------:R-:W-:Y:S02]  /*43b0*/  @!UPT UIADD3 URZ, UPT, UPT, URZ, URZ, URZ ;  /* 0x000000fffffff290 */ /* 0x000fe4000fffe0ff */
[----:B----4-:R-:W-:Y:S01]  /*43c0*/  VOTEU.ANY UP1, P0 ;  /* 0x0000000000ff7886 */ /* 0x010fe20000020100 */
[----:B------:R-:W-:Y:S11]  /*43d0*/  PLOP3.LUT P0, PT, PT, PT, UP1, 0x80, 0x8 ;  /* 0x000000000008781c */ /* 0x000ff60003f0f018 */
[----:B------:R-:W-:Y:S02]  /*43e0*/  @!UPT UIADD3 URZ, UPT, UPT, URZ, URZ, URZ ;  /* 0x000000fffffff290 */ /* 0x000fe4000fffe0ff */
[----:B------:R-:W-:Y:S02]  /*43f0*/  @P0 SHF.R.U32.HI R0, RZ, 0x10, R9 ;  /* 0x00000010ff000819 */ /* 0x000fe40000011609 */
[----:B------:R-:W-:Y:S02]  /*4400*/  @P0 MOV R6, R8 ;  /* 0x0000000800060202 */ /* 0x000fe40000000f00 */
[----:B------:R-:W-:Y:S01]  /*4410*/  @P0 R2UR UR4, R0 ;  /* 0x00000000000402ca */ /* 0x000fe200000e0000 */
[----:B------:R-:W-:Y:S01]  /*4420*/  VIADD R0, R12, 0xc0 ;  /* 0x000000c00c007836 */ /* 0x000fe20000000000 */
[----:B------:R-:W-:Y:S02]  /*4430*/  @P0 LOP3.LUT R8, R9, 0xffff, RZ, 0xc0, !PT ;  /* 0x0000ffff09080812 */ /* 0x000fe400078ec0ff */
[----:B------:R-:W-:Y:S02]  /*4440*/  @P0 R2UR UR6, R6 ;  /* 0x00000000060602ca */ /* 0x000fe400000e0000 */
[----:B------:R-:W-:Y:S02]  /*4450*/  PRMT R0, RZ, 0x654, R0 ;  /* 0x00000654ff007816 */ /* 0x000fe40000000000 */
[----:B------:R-:W-:Y:S02]  /*4460*/  @P0 R2UR UR5, R8 ;  /* 0x00000000080502ca */ /* 0x000fe400000e0000 */
[----:B------:R2:W-:Y:S03]  /*4470*/  SYNCS.ARRIVE.TRANS64.RED.A1T0 RZ, [R0+URZ], RZ ;  /* 0x000000ff00ff79a7 */ /* 0x0005e600081004ff */
[----:B------:R-:W-:Y:S04]  /*4480*/  @UP1 UMOV UR26, UR4 ;  /* 0x00000004001a1c82 */ /* 0x000fe80008000000 */
[----:B------:R-:W-:Y:S04]  /*4490*/  @UP1 UMOV UR14, UR6 ;  /* 0x00000006000e1c82 */ /* 0x000fe80008000000 */
[----:B------:R-:W-:Y:S01]  /*44a0*/  @UP1 UMOV UR13, UR5 ;  /* 0x00000005000d1c82 */ /* 0x000fe20008000000 */
[----:B------:R-:W-:Y:S05]  /*44b0*/  BRA.U !UP0, `(.L_x_81) ;  /* 0x0000000108a47547 */ /* 0x000fea000b800000 */
[----:B------:R-:W-:Y:S02]  /*44c0*/  UIMAD.WIDE.U32 UR8, UR13, UR31, URZ ;  /* 0x0000001f0d0872a5 */ /* 0x000fe4000f8e00ff */
[----:B------:R-:W-:Y:S02]  /*44d0*/  UIMAD.WIDE.U32 UR10, UR14, UR28, URZ ;  /* 0x0000001c0e0a72a5 */ /* 0x000fe4000f8e00ff */
[----:B------:R-:W-:Y:S02]  /*44e0*/  USEL UR4, UR27, UR35, !UP5 ;  /* 0x000000231b047287 */ /* 0x000fe4000e800000 */
[----:B------:R-:W-:Y:S02]  /*44f0*/  USEL UR7, UR32, UR37, !UP6 ;  /* 0x0000002520077287 */ /* 0x000fe4000f000000 */
[----:B-1----:R-:W-:Y:S02]  /*4500*/  UIMAD.WIDE.U32 UR18, UR4, UR22, URZ ;  /* 0x00000016041272a5 */ /* 0x002fe4000f8e00ff */
[----:B------:R-:W-:Y:S01]  /*4510*/  UIMAD.WIDE.U32 UR24, UR7, UR22, URZ ;  /* 0x00000016071872a5 */ /* 0x000fe2000f8e00ff */
[----:B------:R-:W-:Y:S02]  /*4520*/  UMOV UR5, UR9 ;  /* 0x0000000900057c82 */ /* 0x000fe40008000000 */
[----:B------:R-:W-:Y:S03]  /*4530*/  USHF.R.U32.HI UR6, URZ, UR39, UR5 ;  /* 0x00000027ff067299 */ /* 0x000fe60008011605 */
[----:B------:R-:W-:Y:S01]  /*4540*/  UMOV UR5, UR11 ;  /* 0x0000000b00057c82 */ /* 0x000fe20008000000 */
[----:B------:R-:W-:Y:S02]  /*4550*/  USEL UR6, UR13, UR6, !UP5 ;  /* 0x000000060d067287 */ /* 0x000fe4000e800000 */
[----:B------:R-:W-:Y:S02]  /*4560*/  USHF.R.U32.HI UR8, URZ, UR29, UR5 ;  /* 0x0000001dff087299 */ /* 0x000fe40008011605 */
[----:B------:R-:W-:Y:S01]  /*4570*/  UIMAD.WIDE.U32 UR10, UR6, UR22, URZ ;  /* 0x00000016060a72a5 */ /* 0x000fe2000f8e00ff */
[----:B------:R-:W-:Y:S02]  /*4580*/  UMOV UR5, UR19 ;  /* 0x0000001300057c82 */ /* 0x000fe40008000000 */
[----:B------:R-:W-:Y:S03]  /*4590*/  @UP4 USHF.R.U32.HI UR4, URZ, UR23, UR5 ;  /* 0x00000017ff044299 */ /* 0x000fe60008011605 */
[----:B------:R-:W-:Y:S01]  /*45a0*/  UMOV UR5, UR25 ;  /* 0x0000001900057c82 */ /* 0x000fe20008000000 */
[----:B------:R-:W-:Y:S02]  /*45b0*/  UIMAD UR4, UR42, UR4, URZ ;  /* 0x000000042a0472a4 */ /* 0x000fe4000f8e02ff */
[----:B------:R-:W-:Y:S02]  /*45c0*/  @UP4 USHF.R.U32.HI UR7, URZ, UR23, UR5 ;  /* 0x00000017ff074299 */ /* 0x000fe40008011605 */
[----:B------:R-:W-:Y:S02]  /*45d0*/  USEL UR5, UR14, UR8, !UP6 ;  /* 0x000000080e057287 */ /* 0x000fe4000f000000 */
[----:B------:R-:W-:Y:S02]  /*45e0*/  UIMAD UR8, UR42, UR7, URZ ;  /* 0x000000072a0872a4 */ /* 0x000fe4000f8e02ff */
[----:B------:R-:W-:Y:S03]  /*45f0*/  UISETP.GE.AND UP0, UPT, UR6, UR4, UPT ;  /* 0x000000040600728c */ /* 0x000fe6000bf06270 */
[----:B------:R-:W-:Y:S01]  /*4600*/  UMOV UR4, UR11 ;  /* 0x0000000b00047c82 */ /* 0x000fe20008000000 */
[----:B------:R-:W-:Y:S02]  /*4610*/  UISETP.GE.OR UP0, UPT, UR5, UR8, UP0 ;  /* 0x000000080500728c */ /* 0x000fe40008706670 */
[----:B------:R-:W-:Y:S02]  /*4620*/  USHF.R.U32.HI UR4, URZ, UR23, UR4 ;  /* 0x00000017ff047299 */ /* 0x000fe40008011604 */
[----:B------:R-:W-:Y:S02]  /*4630*/  UIMAD.WIDE.U32 UR8, UR5, UR22, URZ ;  /* 0x00000016050872a5 */ /* 0x000fe4000f8e00ff */
[----:B------:R-:W-:Y:S04]  /*4640*/  USEL UR10, UR6, UR4, !UP4 ;  /* 0x00000004060a7287 */ /* 0x000fe8000e000000 */
[----:B------:R-:W-:Y:S01]  /*4650*/  UIADD3 UR11, UPT, UPT, -UR10, URZ, URZ ;  /* 0x000000ff0a0b7290 */ /* 0x000fe2000fffe1ff */
[----:B------:R-:W-:Y:S02]  /*4660*/  @!UP0 UMOV UR4, UR9 ;  /* 0x0000000900048c82 */ /* 0x000fe40008000000 */
[----:B------:R-:W-:Y:S02]  /*4670*/  @!UP0 USHF.R.U32.HI UR4, URZ, UR23, UR4 ;  /* 0x00000017ff048299 */ /* 0x000fe40008011604 */
[----:B------:R-:W-:Y:S02]  /*4680*/  UIMAD UR8, UR42, UR11, UR6 ;  /* 0x0000000b2a0872a4 */ /* 0x000fe4000f8e0206 */
[----:B------:R-:W-:Y:S04]  /*4690*/  @!UP0 USEL UR4, UR5, UR4, !UP4 ;  /* 0x0000000405048287 */ /* 0x000fe8000e000000 */
[----:B------:R-:W-:Y:S02]  /*46a0*/  @!UP0 UIMAD UR8, UR7, UR8, UR4 ;  /* 0x00000008070882a4 */ /* 0x000fe4000f8e0204 */
[----:B------:R-:W-:Y:S02]  /*46b0*/  @!UP0 UIADD3 UR9, UPT, UPT, UR10, -UR4, URZ ;  /* 0x800000040a098290 */ /* 0x000fe4000fffe0ff */
[----:B------:R-:W-:Y:S02]  /*46c0*/  UIADD3 UR4, UPT, UPT, -UR5, URZ, URZ ;  /* 0x000000ff05047290 */ /* 0x000fe4000fffe1ff */
[----:B------:R-:W-:Y:S02]  /*46d0*/  UIADD3 UR7, UPT, UPT, -UR6, URZ, URZ ;  /* 0x000000ff06077290 */ /* 0x000fe4000fffe1ff */
[----:B------:R-:W-:Y:S02]  /*46e0*/  @!UP0 UIMAD UR6, UR9, UR42, UR5 ;  /* 0x0000002a090682a4 */ /* 0x000fe4000f8e0205 */
[----:B------:R-:W-:Y:S02]  /*46f0*/  UIMAD UR14, UR15, UR4, UR14 ;  /* 0x000000040f0e72a4 */ /* 0x000fe4000f8e020e */
[----:B------:R-:W-:Y:S01]  /*4700*/  UIMAD UR13, UR30, UR7, UR13 ;  /* 0x000000071e0d72a4 */ /* 0x000fe2000f8e020d */
[----:B------:R-:W-:Y:S02]  /*4710*/  @!UP0 UMOV UR5, UR8 ;  /* 0x0000000800058c82 */ /* 0x000fe40008000000 */
[----:B------:R-:W-:Y:S02]  /*4720*/  UIMAD UR14, UR5, UR15, UR14 ;  /* 0x0000000f050e72a4 */ /* 0x000fe4000f8e020e */
[----:B------:R-:W-:Y:S11]  /*4730*/  UIMAD UR13, UR6, UR30, UR13 ;  /* 0x0000001e060d72a4 */ /* 0x000ff6000f8e020d */
[----:B------:R-:W-:Y:S01]  /*4740*/  @!UPT UIADD3 URZ, UPT, UPT, URZ, URZ, URZ ;  /* 0x000000fffffff290 */ /* 0x000fe2000fffe0ff */
.L_x_81:
[----:B------:R-:W4:Y:S01]  /*4750*/  @!UP2 LDCU.128 UR8, c[0x0][0xb10] ;  /* 0x00016200ff08a7ac */ /* 0x000f220008000c00 */
[C---:B---3--:R-:W-:Y:S02]  /*4760*/  ISETP.NE.U32.AND P1, PT, R4.reuse, RZ, PT ;  /* 0x000000ff0400720c */ /* 0x048fe40003f25070 */
[----:B------:R-:W-:Y:S02]  /*4770*/  ISETP.NE.U32.AND P0, PT, R4, RZ, PT ;  /* 0x000000ff0400720c */ /* 0x000fe40003f05070 */
[C---:B------:R-:W-:Y:S02]  /*4780*/  ISETP.NE.AND.EX P1, PT, R5.reuse, RZ, PT, P1 ;  /* 0x000000ff0500720c */ /* 0x040fe40003f25310 */
[----:B------:R-:W-:Y:S01]  /*4790*/  ISETP.NE.AND.EX P0, PT, R5, RZ, PT, P0 ;  /* 0x000000ff0500720c */ /* 0x000fe20003f05300 */
[----:B------:R-:W3:Y:S01]  /*47a0*/  @!UP2 LDCU UR5, c[0x0][0xb0c] ;  /* 0x00016180ff05a7ac */ /* 0x000ee20008000800 */
[----:B------:R-:W-:Y:S01]  /*47b0*/  SHF.L.U32 R9, R15, 0x1f, RZ ;  /* 0x0000001f0f097819 */ /* 0x000fe200000006ff */
[----:B------:R-:W-:Y:S02]  /*47c0*/  USHF.L.U32 UR19, UR16, 0x6, URZ ;  /* 0x0000000610137899 */ /* 0x000fe400080006ff */
[----:B------:R-:W-:Y:S02]  /*47d0*/  USHF.L.U32 UR18, UR20, 0x7, URZ ;  /* 0x0000000714127899 */ /* 0x000fe400080006ff */
[----:B----4-:R-:W-:Y:S07]  /*47e0*/  UIMAD.WIDE.U32 UR6, UR14, UR8, URZ ;  /* 0x000000080e0672a5 */ /* 0x010fee000f8e00ff */
[----:B------:R-:W-:Y:S01]  /*47f0*/  @!UP2 UMOV UR4, UR7 ;  /* 0x000000070004ac82 */ /* 0x000fe20008000000 */
[----:B---3--:R-:W-:Y:S02]  /*4800*/  @!UP2 UISETP.NE.AND UP0, UPT, UR5, 0x1, UPT ;  /* 0x000000010500a88c */ /* 0x008fe4000bf05270 */
[----:B------:R-:W-:Y:S02]  /*4810*/  @!UP2 USHF.R.U32.HI UR4, URZ, UR9, UR4 ;  /* 0x00000009ff04a299 */ /* 0x000fe40008011604 */
[----:B------:R-:W-:Y:S02]  /*4820*/  UIMAD.WIDE.U32 UR6, UR13, UR11, URZ ;  /* 0x0000000b0d0672a5 */ /* 0x000fe4000f8e00ff */
[----:B------:R-:W-:Y:S02]  /*4830*/  @!UP2 USEL UR8, UR14, UR4, !UP0 ;  /* 0x000000040e08a287 */ /* 0x000fe4000c000000 */
[----:B------:R-:W-:Y:S03]  /*4840*/  @!UP2 UISETP.NE.AND UP0, UPT, UR10, 0x1, UPT ;  /* 0x000000010a00a88c */ /* 0x000fe6000bf05270 */
[----:B------:R-:W-:Y:S02]  /*4850*/  @!UP2 UMOV UR6, UR7 ;  /* 0x000000070006ac82 */ /* 0x000fe40008000000 */
[----:B------:R-:W3:Y:S02]  /*4860*/  @!UP2 LDCU UR4, c[0x0][0xb20] ;  /* 0x00016400ff04a7ac */ /* 0x000ee40008000800 */
[----:B---3--:R-:W-:Y:S04]  /*4870*/  @!UP2 USHF.R.U32.HI UR6, URZ, UR4, UR6 ;  /* 0x00000004ff06a299 */ /* 0x008fe80008011606 */
[----:B------:R-:W-:Y:S04]  /*4880*/  @!UP2 USEL UR6, UR13, UR6, !UP0 ;  /* 0x000000060d06a287 */ /* 0x000fe8000c000000 */
[----:B------:R-:W-:Y:S02]  /*4890*/  @!UP2 UIADD3 UR4, UPT, UPT, -UR8, UR6, URZ ;  /* 0x000000060804a290 */ /* 0x000fe4000fffe1ff */
[----:B------:R-:W-:Y:S02]  /*48a0*/  @!UP2 UIADD3 UR6, UPT, UPT, UR8, -UR6, URZ ;  /* 0x800000060806a290 */ /* 0x000fe4000fffe0ff */
[----:B------:R-:W-:Y:S02]  /*48b0*/  @!UP2 UIMAD UR14, UR4, UR5, UR14 ;  /* 0x00000005040ea2a4 */ /* 0x000fe4000f8e020e */
[----:B------:R-:W-:Y:S01]  /*48c0*/  @!UP2 UIMAD UR13, UR6, UR10, UR13 ;  /* 0x0000000a060da2a4 */ /* 0x000fe2000f8e020d */
[----:B------:R-:W-:Y:S11]  /*48d0*/  BRA.U UP3, `(.L_x_82) ;  /* 0x0000000103107547 */ /* 0x000ff6000b800000 */
[----:B--2---:R-:W-:Y:S04]  /*48e0*/  MOV R0, UR38 ;  /* 0x0000002600007c02 */ /* 0x004fe80008000f00 */
[----:B------:R-:W-:Y:S04]  /*48f0*/  SHF.L.U32 R11, R0, 0x1f, RZ ;  /* 0x0000001f000b7819 */ /* 0x000fe800000006ff */
[----:B------:R-:W2:Y:S02]  /*4900*/  SYNCS.PHASECHK.TRANS64.TRYWAIT P2, [UR21+0xa8], R11 ;  /* 0x0000a80bff0075a7 */ /* 0x000ea40008041115 */
[----:B--2---:R-:W-:Y:S05]  /*4910*/  @!P2 BRA `(.L_x_83) ;  /* 0x000000380090a947 */ /* 0x004fea0003800000 */
.L_x_82:
[----:B------:R-:W-:Y:S05]  /*4920*/  @!P1 BRA `(.L_x_84) ;  /* 0x0000000000309947 */ /* 0x000fea0003800000 */
[----:B------:R-:W-:Y:S01]  /*4930*/  ISETP.NE.U32.AND P1, PT, R2, RZ, PT ;  /* 0x000000ff0200720c */ /* 0x000fe20003f25070 */
[----:B------:R-:W3:Y:S01]  /*4940*/  LDCU.64 UR4, c[0x0][0x358] ;  /* 0x00006b00ff0477ac */ /* 0x000ee20008000a00 */
[----:B------:R-:W-:Y:S02]  /*4950*/  IMAD.MOV.U32 R84, RZ, RZ, 0x1 ;  /* 0x00000001ff547424 */ /* 0x000fe400078e00ff */
[----:B------:R-:W-:Y:S11]  /*4960*/  ISETP.NE.AND.EX P1, PT, R3, RZ, PT, P1 ;  /* 0x000000ff0300720c */ /* 0x000ff60003f25310 */
[----:B------:R-:W-:Y:S02]  /*4970*/  @!UPT UIADD3 URZ, UPT, UPT, URZ, URZ, URZ ;  /* 0x000000fffffff290 */ /* 0x000fe4000fffe0ff */
[----:B--2---:R-:W2:Y:S01]  /*4980*/  @P1 LDC.64 R10, c[0x0][0x888] ;  /* 0x00022200ff0a1b82 */ /* 0x004ea20000000a00 */
[----:B------:R-:W-:Y:S04]  /*4990*/  @P1 IMAD R0, R4, UR36, RZ ;  /* 0x0000002404001c24 */ /* 0x000fe8000f8e02ff */
[----:B--2---:R-:W-:Y:S04]  /*49a0*/  @P1 IMAD.WIDE R10, R0, 0x4, R10 ;  /* 0x00000004000a1825 */ /* 0x004fe800078e020a */
[----:B------:R-:W-:Y:S01]  /*49b0*/  HFMA2 R0, -RZ, RZ, 0, 5.9604644775390625e-08 ;  /* 0x00000001ff007431 */ /* 0x000fe200000001ff */
[----:B---3-5:R3:W5:Y:S04]  /*49c0*/  @P1 LDG.E R41, desc[UR4][R10.64] ;  /* 0x000000040a291981 */ /* 0x028768000c1e1900 */
[----:B------:R-:W-:Y:S01]  /*49d0*/  @!P1 PRMT R84, R0, 0x7610, R84 ;  /* 0x0000761000549816 */ /* 0x000fe20000000054 */
[----:B---3--:R-:W4:Y:S06]  /*49e0*/  @!P1 LDC R41, c[0x0][0x880] ;  /* 0x00022000ff299b82 */ /* 0x008f2c0000000800 */
.L_x_84:
[----:B----45:R-:W-:Y:S01]  /*49f0*/  @!P0 FSETP.EQ.AND P1, PT, R41, RZ, PT ;  /* 0x000000ff2900820b */ /* 0x030fe20003f22000 */
[----:B------:R-:W-:Y:S01]  /*4a00*/  @!UPT UIADD3 URZ, UPT, UPT, URZ, URZ, URZ ;  /* 0x000000fffffff290 */ /* 0x000fe2000fffe0ff */
[----:B------:R-:W-:Y:S11]  /*4a10*/  @!P0 BRA `(.L_x_85) ;  /* 0x0000000000188947 */ /* 0x000ff60003800000 */
[----:B------:R-:W-:Y:S02]  /*4a20*/  LOP3.LUT P0, RZ, R84, 0xff, RZ, 0xc0, !PT ;  /* 0x000000ff54ff7812 */ /* 0x000fe4000780c0ff */
[----:B------:R-:W-:Y:S04]  /*4a30*/  ISETP.NE.U32.AND P1, PT, R2, RZ, PT ;  /* 0x000000ff0200720c */ /* 0x000fe80003f25070 */
[----:B------:R-:W-:Y:S04]  /*4a40*/  ISETP.NE.AND.EX P1, PT, R3, RZ, PT, P1 ;  /* 0x000000ff0300720c */ /* 0x000fe80003f25310 */
[----:B------:R-:W-:Y:S03]  /*4a50*/  PLOP3.LUT P1, PT, P1, PT, PT, 0x8, 0x80 ;  /* 0x000000000080781c */ /* 0x000fe60000f2e170 */
[----:B------:R-:W-:Y:S11]  /*4a60*/  @P0 FSETP.EQ.AND P1, PT, R41, RZ, PT ;  /* 0x000000ff2900020b */ /* 0x000ff60003f22000 */
[----:B------:R-:W-:Y:S02]  /*4a70*/  @!UPT UIADD3 URZ, UPT, UPT, URZ, URZ, URZ ;  /* 0x000000fffffff290 */ /* 0x000fe4000fffe0ff */
.L_x_85:
[----:B------:R-:W3:Y:S01]  /*4a80*/  SYNCS.PHASECHK.TRANS64.TRYWAIT P2, [UR21+0x90], R9 ;  /* 0x00009009ff0075a7 */ /* 0x000ee20008041115 */
[----:B------:R-:W-:Y:S04]  /*4a90*/  ELECT P0, URZ, PT ;  /* 0x0000000000ff782f */ /* 0x000fe80003800000 */
[----:B------:R-:W-:Y:S11]  /*4aa0*/  PLOP3.LUT P1, PT, P1, P0, PT, 0xf2, 0x2f ;  /* 0x00000000002f781c */ /* 0x000ff60000f21e72 */
[----:B------:R-:W-:Y:S02]  /*4ab0*/  @!UPT UIADD3 URZ, UPT, UPT, URZ, URZ, URZ ;  /* 0x000000fffffff290 */ /* 0x000fe4000fffe0ff */
[----:B------:R-:W-:Y:S05]  /*4ac0*/  @!P1 IADD3 R8, P0, PT, R16, 0x580, RZ ;  /* 0x0000058010089810 */ /* 0x000fea0007f1e0ff */
[----:B------:R-:W-:Y:S01]  /*4ad0*/  @!P1 IMAD.X R6, RZ, RZ, R17, P0 ;  /* 0x000000ffff069224 */ /* 0x000fe200000e0611 */
[----:B---3--:R-:W-:Y:S07]  /*4ae0*/  @!P2 BRA `(.L_x_86) ;  /* 0x000000380034a947 */ /* 0x008fee0003800000 */
.L_x_155:
[----:B------:R-:W-:Y:S01]  /*4af0*/  @!P1 R2UR UR5, R8 ;  /* 0x00000000080592ca */ /* 0x000fe200000e0000 */
[----:B------:R-:W-:Y:S01]  /*4b00*/  VOTEU.ALL UP0, P1 ;  /* 0x0000000000ff7886 */ /* 0x000fe20000800000 */
[----:B------:R-:W-:Y:S01]  /*4b10*/  @!P1 R2UR UR4, R6 ;  /* 0x00000000060492ca */ /* 0x000fe200000e0000 */
[----:B--2---:R-:W-:Y:S01]  /*4b20*/  @!P1 IMAD.MOV.U32 R0, RZ, RZ, 0x1000 ;  /* 0x00001000ff009424 */ /* 0x004fe200078e00ff */
[----:B------:R-:W-:Y:S01]  /*4b30*/  UMOV UR6, 0x0 ;  /* 0x0000000000067882 */ /* 0x000fe20000000000 */
[----:B------:R-:W-:Y:S01]  /*4b40*/  UMOV UR7, 0x10000000 ;  /* 0x1000000000077882 */ /* 0x000fe20000000000 */
[----:B------:R-:W-:Y:S01]  /*4b50*/  @!UP0 UIADD3 UR16, UPT, UPT, UR21, 0x200, URZ ;  /* 0x0000020015108890 */ /* 0x000fe2000fffe0ff */
[----:B------:R-:W-:Y:S01]  /*4b60*/  VIADD R14, R14, 0x1 ;  /* 0x000000010e0e7836 */ /* 0x000fe20000000000 */
[----:B------:R-:W-:Y:S01]  /*4b70*/  VOTEU.ALL UP0, P1 ;  /* 0x0000000000ff7886 */ /* 0x000fe20000800000 */
[----:B------:R-:W-:Y:S04]  /*4b80*/  UMOV UR20, UR36 ;  /* 0x0000002400147c82 */ /* 0x000fe80008000000 */
[----:B------:R-:W-:Y:S02]  /*4b90*/  IMAD.U32 R10, RZ, RZ, UR5 ;  /* 0x00000005ff0a7e24 */ /* 0x000fe4000f8e00ff */
[----:B------:R-:W-:Y:S03]  /*4ba0*/  IMAD.U32 R11, RZ, RZ, UR4 ;  /* 0x00000004ff0b7e24 */ /* 0x000fe6000f8e00ff */
[----:B------:R-:W-:Y:S02]  /*4bb0*/  @!P1 R2UR UR4, R10 ;  /* 0x000000000a0492ca */ /* 0x000fe400000e0000 */
[----:B------:R-:W-:Y:S11]  /*4bc0*/  @!P1 R2UR UR5, R11 ;  /* 0x000000000b0592ca */ /* 0x000ff600000e0000 */
[----:B------:R-:W-:Y:S02]  /*4bd0*/  @!UPT UIADD3 URZ, UPT, UPT, URZ, URZ, URZ ;  /* 0x000000fffffff290 */ /* 0x000fe4000fffe0ff */
[----:B------:R2:W-:Y:S01]  /*4be0*/  @!UP0 UTMALDG.3D [UR16], [UR4], desc[UR6] ;  /* 0x00000610040085b4 */ /* 0x0005e20008011000 */
[----:B------:R2:W-:Y:S01]  /*4bf0*/  @!P1 SYNCS.ARRIVE.TRANS64.RED.A0TR RZ, [UR21+0x80], R0 ;  /* 0x00008000ffff99a7 */ /* 0x0005e20008300415 */
[----:B------:R-:W-:Y:S01]  /*4c00*/  SYNCS.ARRIVE.TRANS64.RED.A1T0 RZ, [UR34], RZ ;  /* 0x000000ffffff79a7 */ /* 0x000fe20008100422 */
[----:B------:R-:W3:Y:S02]  /*4c10*/  SYNCS.PHASECHK.TRANS64.TRYWAIT P0, [UR21+0x98], R9 ;  /* 0x00009809ff0075a7 */ /* 0x000ee40008001115 */
[----:B--23--:R-:W-:Y:S05]  /*4c20*/  @!P0 BRA `(.L_x_87) ;  /* 0x0000003400fc8947 */ /* 0x00cfea0003800000 */
.L_x_157:
[----:B------:R-:W-:Y:S01]  /*4c30*/  @!P1 IADD3 R6, P0, PT, R16, 0x580, RZ ;  /* 0x0000058010069810 */ /* 0x000fe20007f1e0ff */
[----:B------:R-:W-:Y:S01]  /*4c40*/  VOTEU.ALL UP0, P1 ;  /* 0x0000000000ff7886 */ /* 0x000fe20000800000 */
[----:B------:R-:W-:Y:S01]  /*4c50*/  UMOV UR6, 0x0 ;  /* 0x0000000000067882 */ /* 0x000fe20000000000 */
[----:B------:R-:W-:Y:S01]  /*4c60*/  UMOV UR7, 0x10000000 ;  /* 0x1000000000077882 */ /* 0x000fe20000000000 */
[----:B------:R-:W-:Y:S01]  /*4c70*/  @!P1 R2UR UR5, R6 ;  /* 0x00000000060592ca */ /* 0x000fe200000e0000 */
[----:B--2---:R-:W-:Y:S01]  /*4c80*/  @!P1 IMAD.X R0, RZ, RZ, R17, P0 ;  /* 0x000000ffff009224 */ /* 0x004fe200000e0611 */
[----:B------:R-:W-:Y:S01]  /*4c90*/  @!UP0 UIADD3 UR10, UPT, UPT, UR18, 0x40, URZ ;  /* 0x00000040120a8890 */ /* 0x000fe2000fffe0ff */
[----:B------:R-:W-:Y:S01]  /*4ca0*/  ISETP.NE.AND P0, PT, R14, 0x2, PT ;  /* 0x000000020e00780c */ /* 0x000fe20003f05270 */
[----:B------:R-:W-:Y:S01]  /*4cb0*/  @!UP0 UIADD3 UR8, UPT, UPT, UR21, 0x1200, URZ ;  /* 0x0000120015088890 */ /* 0x000fe2000fffe0ff */
[----:B------:R-:W-:Y:S01]  /*4cc0*/  LOP3.LUT R15, R15, 0x1, RZ, 0x3c, !PT ;  /* 0x000000010f0f7812 */ /* 0x000fe200078e3cff */
[----:B------:R-:W-:Y:S01]  /*4cd0*/  @!UP0 UIADD3 UR9, UPT, UPT, UR21, 0x88, URZ ;  /* 0x0000008815098890 */ /* 0x000fe2000fffe0ff */
[----:B------:R-:W-:Y:S01]  /*4ce0*/  @!P1 R2UR UR4, R0 ;  /* 0x00000000000492ca */ /* 0x000fe200000e0000 */
[----:B------:R-:W-:Y:S01]  /*4cf0*/  VOTEU.ALL UP0, P1 ;  /* 0x0000000000ff7886 */ /* 0x000fe20000800000 */
[----:B------:R-:W-:Y:S01]  /*4d00*/  UMOV UR11, UR19 ;  /* 0x00000013000b7c82 */ /* 0x000fe20008000000 */
[----:B------:R-:W-:Y:S01]  /*4d10*/  UMOV UR12, UR36 ;  /* 0x00000024000c7c82 */ /* 0x000fe20008000000 */
[----:B------:R-:W-:Y:S01]  /*4d20*/  SEL R0, RZ, 0x1, P0 ;  /* 0x00000001ff007807 */ /* 0x000fe20000000000 */
[----:B------:R-:W-:Y:S01]  /*4d30*/  UIADD3 UR20, UPT, UPT, UR13, UR59, URZ ;  /* 0x0000003b0d147290 */ /* 0x000fe2000fffe0ff */
[----:B------:R-:W-:Y:S01]  /*4d40*/  IMAD.U32 R8, RZ, RZ, UR5 ;  /* 0x00000005ff087e24 */ /* 0x000fe2000f8e00ff */
[----:B------:R-:W-:Y:S01]  /*4d50*/  SEL R14, R14, RZ, P0 ;  /* 0x000000ff0e0e7207 */ /* 0x000fe20000000000 */
[----:B------:R-:W-:Y:S01]  /*4d60*/  UIADD3 UR16, UPT, UPT, UR14, UR62, URZ ;  /* 0x0000003e0e107290 */ /* 0x000fe2000fffe0ff */
[----:B------:R-:W-:Y:S01]  /*4d70*/  LOP3.LUT R13, R13, R0, RZ, 0x3c, !PT ;  /* 0x000000000d0d7212 */ /* 0x000fe200078e3cff */
[----:B------:R-:W-:Y:S01]  /*4d80*/  UPLOP3.LUT UP3, UPT, UPT, UPT, UPT, 0x80, 0x8 ;  /* 0x000000000008789c */ /* 0x000fe20003f6f070 */
[----:B------:R-:W-:Y:S02]  /*4d90*/  UMOV UR36, UR26 ;  /* 0x0000001a00247c82 */ /* 0x000fe40008000000 */
[----:B------:R-:W-:Y:S01]  /*4da0*/  IMAD.U32 R9, RZ, RZ, UR4 ;  /* 0x00000004ff097e24 */ /* 0x000fe2000f8e00ff */
[----:B------:R-:W-:Y:S04]  /*4db0*/  @!P1 R2UR UR4, R8 ;  /* 0x00000000080492ca */ /* 0x000fe800000e0000 */
[----:B------:R-:W-:Y:S11]  /*4dc0*/  @!P1 R2UR UR5, R9 ;  /* 0x00000000090592ca */ /* 0x000ff600000e0000 */
[----:B------:R-:W-:Y:S02]  /*4dd0*/  @!UPT UIADD3 URZ, UPT, UPT, URZ, URZ, URZ ;  /* 0x000000fffffff290 */ /* 0x000fe4000fffe0ff */
[----:B------:R2:W-:Y:S01]  /*4de0*/  @!UP0 UTMALDG.3D [UR8], [UR4], desc[UR6] ;  /* 0x00000608040085b4 */ /* 0x0005e20008011000 */
[----:B------:R2:W-:Y:S01]  /*4df0*/  @!P1 SYNCS.ARRIVE.TRANS64.RED.A0TR RZ, [UR21+0x88], R7 ;  /* 0x00008807ffff99a7 */ /* 0x0005e20008300415 */
[----:B------:R-:W-:Y:S01]  /*4e00*/  SYNCS.ARRIVE.TRANS64.RED.A1T0 RZ, [UR33], RZ ;  /* 0x000000ffffff79a7 */ /* 0x000fe20008100421 */
[----:B------:R-:W-:Y:S05]  /*4e10*/  BRA.U UP1, `(.L_x_88) ;  /* 0xfffffff5012c7547 */ /* 0x000fea000b83ffff */
[----:B------:R-:W-:-:S04]  /*4e20*/  SHF.L.U32 R3, R15, 0x1f, RZ ;  /* 0x0000001f0f037819 */ /* 0x000fc800000006ff */
[----:B------:R-:W3:Y:S02]  /*4e30*/  SYNCS.PHASECHK.TRANS64.TRYWAIT P0, [UR21+0x90], R3 ;  /* 0x00009003ff0075a7 */ /* 0x000ee40008001115 */
[----:B---3--:R-:W-:Y:S05]  /*4e40*/  @!P0 BRA `(.L_x_89) ;  /* 0x00000034008c8947 */ /* 0x008fea0003800000 */
.L_x_159:
[----:B---3--:R-:W-:-:S07]  /*4e50*/  MOV R0, UR21 ;  /* 0x0000001500007c02 */ /* 0x008fce0008000f00 */
.L_x_90:
[----:B---3--:R-:W-:-:S04]  /*4e60*/  SHF.L.U32 R3, R15, 0x1f, RZ ;  /* 0x0000001f0f037819 */ /* 0x008fc800000006ff */
[----:B------:R3:W4:Y:S03]  /*4e70*/  SYNCS.PHASECHK.TRANS64.TRYWAIT P0, [R0+URZ+0x98], R3 ;  /* 0x00009803000075a7 */ /* 0x00072600080011ff */
[----:B----4-:R-:W-:Y:S05]  /*4e80*/  @!P0 NANOSLEEP.SYNCS 0x989680 ;  /* 0x009896800000895d */ /* 0x010fea0003900000 */
[----:B------:R-:W4:Y:S02]  /*4e90*/  @!P0 SYNCS.PHASECHK.TRANS64 P0, [R0+URZ+0x98], R3 ;  /* 0x00009803000085a7 */ /* 0x000f2400080010ff */
[----:B-12-4-:R-:W-:Y:S05]  /*4ea0*/  @P0 EXIT ;  /* 0x000000000000094d */ /* 0x016fea0003800000 */
[----:B------:R-:W-:Y:S05]  /*4eb0*/  BRA `(.L_x_90) ;  /* 0xfffffffc00e87947 */ /* 0x000fea000383ffff */
.L_x_79:
[----:B------:R-:W-:-:S06]  /*4ec0*/  UISETP.GE.AND UP0, UPT, UR17, 0x4, UPT ;  /* 0x000000041100788c */ /* 0x000fcc000bf06270 */
[----:B------:R-:W-:-:S13]  /*4ed0*/  PLOP3.LUT P0, PT, PT, PT, UP0, 0x80, 0x8 ;  /* 0x000000000008781c */ /* 0x000fda0003f0f008 */
[----:B------:R-:W-:Y:S05]  /*4ee0*/  @!P0 EXIT ;  /* 0x000000000000894d */ /* 0x000fea0003800000 */
[----:B------:R-:W1:Y:S08]  /*4ef0*/  S2UR UR4, SR_CgaCtaId ;  /* 0x00000000000479c3 */ /* 0x000e700000008800 */
[----:B------:R-:W-:Y:S01]  /*4f00*/  BAR.SYNC.DEFER_BLOCKING 0x6, 0xa0 ;  /* 0x0182800000007b1d */ /* 0x000fe20000010000 */
[C---:B------:R-:W-:Y:S01]  /*4f10*/  IMAD.SHL.U32 R7, R93.reuse, 0x40, RZ ;  /* 0x000000405d077824 */ /* 0x040fe200078e00ff */
[C---:B------:R-:W-:Y:S01]  /*4f20*/  LOP3.LUT R95, R93.reuse, 0x60, RZ, 0xc0, !PT ;  /* 0x000000605d5f7812 */ /* 0x040fe200078ec0ff */
[----:B------:R-:W-:-:S02]  /*4f30*/  IMAD.SHL.U32 R4, R93, 0x20, RZ ;  /* 0x000000205d047824 */ /* 0x000fc400078e00ff */
[----:B------:R-:W-:Y:S02]  /*4f40*/  HFMA2 R36, -RZ, RZ, 0, 0 ;  /* 0x00000000ff247431 */ /* 0x000fe400000001ff */
[----:B------:R-:W-:Y:S01]  /*4f50*/  IMAD.SHL.U32 R6, R93, 0x2, RZ ;  /* 0x000000025d067824 */ /* 0x000fe200078e00ff */
[----:B------:R-:W-:Y:S01]  /*4f60*/  UMOV UR44, 0x400 ;  /* 0x00000400002c7882 */ /* 0x000fe20000000000 */
[----:B------:R-:W2:Y:S01]  /*4f70*/  LDC.64 R82, c[0x0][0x8b0] ;  /* 0x00022c00ff527b82 */ /* 0x000ea20000000a00 */
[----:B------:R-:W-:Y:S01]  /*4f80*/  LOP3.LUT R5, R7, 0x180, RZ, 0xc0, !PT ;  /* 0x0000018007057812 */ /* 0x000fe200078ec0ff */
[----:B------:R-:W-:Y:S01]  /*4f90*/  IMAD.U32 R37, R93, 0x10000, RZ ;  /* 0x000100005d257824 */ /* 0x000fe200078e00ff */
[----:B------:R-:W-:Y:S01]  /*4fa0*/  LOP3.LUT R4, R4, 0xc00, RZ, 0xc0, !PT ;  /* 0x00000c0004047812 */ /* 0x000fe200078ec0ff */
[----:B------:R-:W-:Y:S01]  /*4fb0*/  IMAD.MOV.U32 R92, RZ, RZ, RZ ;  /* 0x000000ffff5c7224 */ /* 0x000fe200078e00ff */
[----:B------:R-:W-:Y:S01]  /*4fc0*/  LOP3.LUT R6, R5, 0x20, R6, 0xf8, !PT ;  /* 0x0000002005067812 */ /* 0x000fe200078ef806 */
[----:B------:R-:W-:Y:S01]  /*4fd0*/  IMAD.SHL.U32 R5, R93, 0x8, RZ ;  /* 0x000000085d057824 */ /* 0x000fe200078e00ff */
[----:B------:R-:W-:Y:S01]  /*4fe0*/  LOP3.LUT R4, R4, 0x40, R7, 0xf8, !PT ;  /* 0x0000004004047812 */ /* 0x000fe200078ef807 */
[----:B------:R-:W3:Y:S01]  /*4ff0*/  LDC.64 R80, c[0x0][0x8a8] ;  /* 0x00022a00ff507b82 */ /* 0x000ee20000000a00 */
[----:B------:R-:W-:Y:S01]  /*5000*/  LOP3.LUT R37, R37, 0x600000, RZ, 0xc0, !PT ;  /* 0x0060000025257812 */ /* 0x000fe200078ec0ff */
[----:B------:R-:W-:Y:S01]  /*5010*/  IMAD.MOV.U32 R87, RZ, RZ, RZ ;  /* 0x000000ffff577224 */ /* 0x000fe200078e00ff */
[----:B------:R-:W-:-:S02]  /*5020*/  LOP3.LUT R5, R6, 0x30, R5, 0x78, !PT ;  /* 0x0000003006057812 */ /* 0x000fc400078e7805 */
[----:B------:R-:W-:Y:S02]  /*5030*/  CS2R R90, SRZ ;  /* 0x00000000005a7805 */ /* 0x000fe4000001ff00 */
[----:B------:R-:W-:Y:S01]  /*5040*/  LOP3.LUT R4, R4, 0x200, R7, 0xf8, !PT ;  /* 0x0000020004047812 */ /* 0x000fe200078ef807 */
[----:B------:R-:W-:Y:S01]  /*5050*/  IMAD.MOV.U32 R89, RZ, RZ, RZ ;  /* 0x000000ffff597224 */ /* 0x000fe200078e00ff */
[----:B------:R-:W-:Y:S01]  /*5060*/  LOP3.LUT R93, R93, 0x2, RZ, 0xc0, !PT ;  /* 0x000000025d5d7812 */ /* 0x000fe200078ec0ff */
[----:B-1----:R-:W-:Y:S01]  /*5070*/  ULEA UR44, UR4, UR44, 0x18 ;  /* 0x0000002c042c7291 */ /* 0x002fe2000f8ec0ff */
[----:B------:R-:W-:Y:S01]  /*5080*/  LOP3.LUT R71, R4, R5, RZ, 0xfc, !PT ;  /* 0x0000000504477212 */ /* 0x000fe200078efcff */
[----:B------:R-:W1:Y:S01]  /*5090*/  LDCU UR57, c[0x0][0x370] ;  /* 0x00006e00ff3977ac */ /* 0x000e620008000800 */
[----:B------:R-:W-:Y:S01]  /*50a0*/  IADD3 R88, PT, PT, -R93, RZ, RZ ;  /* 0x000000ff5d587210 */ /* 0x000fe20007ffe1ff */
[----:B------:R-:W-:Y:S01]  /*50b0*/  UIADD3 UR4, UPT, UPT, UR44, 0x2200, URZ ;  /* 0x000022002c047890 */ /* 0x000fe2000fffe0ff */
[----:B------:R-:W4:Y:S04]  /*50c0*/  LDCU UR43, c[0x0][0xb0c] ;  /* 0x00016180ff2b77ac */ /* 0x000f280008000800 */
[----:B------:R-:W1:Y:S01]  /*50d0*/  LDS R0, [UR44+0x160] ;  /* 0x0001602cff007984 */ /* 0x000e620008000800 */
[----:B------:R-:W-:Y:S01]  /*50e0*/  IMAD.U32 R94, RZ, RZ, UR4 ;  /* 0x00000004ff5e7e24 */ /* 0x000fe2000f8e00ff */
[----:B------:R-:W1:Y:S01]  /*50f0*/  LDCU UR39, c[0x0][0xb30] ;  /* 0x00016600ff2777ac */ /* 0x000e620008000800 */
[----:B------:R-:W1:Y:S01]  /*5100*/  LDCU.64 UR46, c[0x0][0x888] ;  /* 0x00011100ff2e77ac */ /* 0x000e620008000a00 */
[----:B------:R-:W1:Y:S01]  /*5110*/  LDCU.64 UR40, c[0x0][0xb28] ;  /* 0x00016500ff2877ac */ /* 0x000e620008000a00 */
[----:B------:R-:W1:Y:S01]  /*5120*/  LDCU.64 UR60, c[0x0][0x890] ;  /* 0x00011200ff3c77ac */ /* 0x000e620008000a00 */
[----:B------:R-:W1:Y:S01]  /*5130*/  LDCU.128 UR52, c[0x0][0xb10] ;  /* 0x00016200ff3477ac */ /* 0x000e620008000c00 */
[----:B------:R-:W1:Y:S01]  /*5140*/  LDCU UR56, c[0x0][0x374] ;  /* 0x00006e80ff3877ac */ /* 0x000e620008000800 */
[----:B------:R-:W-:Y:S01]  /*5150*/  UIADD3 UR63, UPT, UPT, UR44, 0x200, URZ ;  /* 0x000002002c3f7890 */ /* 0x000fe2000fffe0ff */
[----:B-1234-:R-:W-:-:S11]  /*5160*/  IMAD.IADD R37, R0, 0x1, R37 ;  /* 0x0000000100257824 */ /* 0x01efd600078e0225 */
.L_x_116:
[----:B------:R-:W-:Y:S02]  /*5170*/  LEA R3, R87, UR44, 0x3 ;  /* 0x0000002c57037c11 */ /* 0x000fe4000f8e18ff */
[----:B------:R-:W-:Y:S02]  /*5180*/  SHF.L.U32 R0, R91, 0x1f, RZ ;  /* 0x0000001f5b007819 */ /* 0x000fe400000006ff */
[----:B------:R-:W-:Y:S02]  /*5190*/  LEA R5, R87, UR44, 0x4 ;  /* 0x0000002c57057c11 */ /* 0x000fe4000f8e20ff */
[----:B-1----:R-:W1:Y:S02]  /*51a0*/  SYNCS.PHASECHK.TRANS64.TRYWAIT P0, [R3+URZ+0xb0], R0 ;  /* 0x0000b000030075a7 */ /* 0x002e6400080011ff */
[----:B-1----:R-:W-:Y:S05]  /*51b0*/  @!P0 BRA `(.L_x_91) ;  /* 0x0000003000c88947 */ /* 0x002fea0003800000 */
.L_x_160:
        /* <DEDUP_REMOVED lines=8> */
[----:B--2---:R-:W-:Y:S11]  /*5240*/  LOP3.LUT P0, RZ, R6, 0x1, RZ, 0xc0, !PT ;  /* 0x0000000106ff7812 */ /* 0x004ff6000780c0ff */
[----:B------:R-:W-:Y:S02]  /*5250*/  @!UPT UIADD3 URZ, UPT, UPT, URZ, URZ, URZ ;  /* 0x000000fffffff290 */ /* 0x000fe4000fffe0ff */
[----:B---3--:R-:W-:Y:S01]  /*5260*/  VOTEU.ANY UP1, P0 ;  /* 0x0000000000ff7886 */ /* 0x008fe20000020100 */
[----:B------:R-:W-:Y:S01]  /*5270*/  PLOP3.LUT P0, PT, PT, PT, UP1, 0x80, 0x8 ;  /* 0x000000000008781c */ /* 0x000fe20003f0f018 */
[----:B------:R-:W-:Y:S11]  /*5280*/  UP2UR UR45, UPR, URZ, 0x2 ;  /* 0x00000002ff2d7883 */ /* 0x000ff60008000000 */
[----:B------:R-:W-:Y:S01]  /*5290*/  @!UPT UIADD3 URZ, UPT, UPT, URZ, URZ, URZ ;  /* 0x000000fffffff290 */ /* 0x000fe2000fffe0ff */
[----:B-1----:R-:W-:Y:S02]  /*52a0*/  @P0 SHF.R.U32.HI R0, RZ, 0x10, R5 ;  /* 0x00000010ff000819 */ /* 0x002fe40000011605 */
        /* <DEDUP_REMOVED lines=12> */
[----:B------:R-:W2:Y:S01]  /*5370*/  LDCU UR12, c[0x0][0xb20] ;  /* 0x00016400ff0c77ac */ /* 0x000ea20008000800 */
[----:B------:R-:W-:Y:S02]  /*5380*/  UIMAD.WIDE.U32 UR4, UR56, UR55, URZ ;  /* 0x00000037380472a5 */ /* 0x000fe4000f8e00ff */
[----:B------:R-:W-:Y:S02]  /*5390*/  UIMAD.WIDE.U32 UR6, UR57, UR52, URZ ;  /* 0x00000034390672a5 */ /* 0x000fe4000f8e00ff */
[----:B------:R-:W-:Y:S02]  /*53a0*/  UISETP.NE.AND UP0, UPT, UR54, 0x1, UPT ;  /* 0x000000013600788c */ /* 0x000fe4000bf05270 */
[----:B------:R-:W-:Y:S02]  /*53b0*/  UIMAD.WIDE.U32 UR8, UR37, UR55, URZ ;  /* 0x00000037250872a5 */ /* 0x000fe4000f8e00ff */
[----:B------:R-:W-:Y:S02]  /*53c0*/  UIMAD.WIDE.U32 UR10, UR38, UR52, URZ ;  /* 0x00000034260a72a5 */ /* 0x000fe4000f8e00ff */
[----:B------:R-:W-:Y:S02]  /*53d0*/  UISETP.NE.AND UP1, UPT, UR43, 0x1, UPT ;  /* 0x000000012b00788c */ /* 0x000fe4000bf25270 */
[----:B------:R-:W-:Y:S01]  /*53e0*/  UISETP.NE.AND UP2, UPT, UR42, 0x1, UPT ;  /* 0x000000012a00788c */ /* 0x000fe2000bf45270 */
[----:B------:R-:W-:Y:S02]  /*53f0*/  UMOV UR4, UR5 ;  /* 0x0000000500047c82 */ /* 0x000fe40008000000 */
[----:B--2---:R-:W-:Y:S03]  /*5400*/  USHF.R.U32.HI UR5, URZ, UR12, UR4 ;  /* 0x0000000cff057299 */ /* 0x004fe60008011604 */
[----:B------:R-:W-:Y:S02]  /*5410*/  UMOV UR4, UR7 ;  /* 0x0000000700047c82 */ /* 0x000fe40008000000 */
[----:B------:R-:W-:Y:S02]  /*5420*/  USHF.R.U32.HI UR7, URZ, UR53, UR4 ;  /* 0x00000035ff077299 */ /* 0x000fe40008011604 */
[----:B------:R-:W-:Y:S02]  /*5430*/  USEL UR4, UR56, UR5, !UP0 ;  /* 0x0000000538047287 */ /* 0x000fe4000c000000 */
[----:B------:R-:W-:Y:S01]  /*5440*/  USEL UR7, UR57, UR7, !UP1 ;  /* 0x0000000739077287 */ /* 0x000fe2000c800000 */
[----:B------:R-:W-:Y:S01]  /*5450*/  UMOV UR5, UR9 ;  /* 0x0000000900057c82 */ /* 0x000fe20008000000 */
[----:B------:R-:W-:Y:S02]  /*5460*/  UIMAD.WIDE.U32 UR8, UR4, UR40, URZ ;  /* 0x00000028040872a5 */ /* 0x000fe4000f8e00ff */
[----:B------:R-:W-:Y:S03]  /*5470*/  USHF.R.U32.HI UR6, URZ, UR12, UR5 ;  /* 0x0000000cff067299 */ /* 0x000fe60008011605 */
[----:B------:R-:W-:Y:S01]  /*5480*/  UMOV UR5, UR11 ;  /* 0x0000000b00057c82 */ /* 0x000fe20008000000 */
[----:B------:R-:W-:Y:S02]  /*5490*/  UIMAD.WIDE.U32 UR10, UR7, UR40, URZ ;  /* 0x00000028070a72a5 */ /* 0x000fe4000f8e00ff */
[----:B------:R-:W-:Y:S02]  /*54a0*/  USHF.R.U32.HI UR12, URZ, UR53, UR5 ;  /* 0x00000035ff0c7299 */ /* 0x000fe40008011605 */
[----:B------:R-:W-:Y:S01]  /*54b0*/  USEL UR6, UR37, UR6, !UP0 ;  /* 0x0000000625067287 */ /* 0x000fe2000c000000 */
[----:B------:R-:W-:Y:S02]  /*54c0*/  UMOV UR5, UR9 ;  /* 0x0000000900057c82 */ /* 0x000fe40008000000 */
[----:B------:R-:W-:Y:S01]  /*54d0*/  UMOV UR10, UR11 ;  /* 0x0000000b000a7c82 */ /* 0x000fe20008000000 */
[----:B------:R-:W-:Y:S02]  /*54e0*/  @UP2 USHF.R.U32.HI UR4, URZ, UR41, UR5 ;  /* 0x00000029ff042299 */ /* 0x000fe40008011605 */
[----:B------:R-:W-:Y:S02]  /*54f0*/  @UP2 USHF.R.U32.HI UR7, URZ, UR41, UR10 ;  /* 0x00000029ff072299 */ /* 0x000fe4000801160a */
[----:B------:R-:W-:Y:S02]  /*5500*/  UIMAD UR4, UR42, UR4, URZ ;  /* 0x000000042a0472a4 */ /* 0x000fe4000f8e02ff */
[----:B------:R-:W-:Y:S02]  /*5510*/  UIMAD.WIDE.U32 UR10, UR6, UR40, URZ ;  /* 0x00000028060a72a5 */ /* 0x000fe4000f8e00ff */
[----:B------:R-:W-:Y:S02]  /*5520*/  USEL UR5, UR38, UR12, !UP1 ;  /* 0x0000000c26057287 */ /* 0x000fe4000c800000 */
[----:B------:R-:W-:Y:S02]  /*5530*/  UIMAD UR8, UR42, UR7, URZ ;  /* 0x000000072a0872a4 */ /* 0x000fe4000f8e02ff */
[----:B------:R-:W-:Y:S03]  /*5540*/  UISETP.GE.AND UP0, UPT, UR6, UR4, UPT ;  /* 0x000000040600728c */ /* 0x000fe6000bf06270 */
[----:B------:R-:W-:Y:S01]  /*5550*/  UMOV UR4, UR11 ;  /* 0x0000000b00047c82 */ /* 0x000fe20008000000 */
[----:B------:R-:W-:Y:S02]  /*5560*/  UISETP.GE.OR UP0, UPT, UR5, UR8, UP0 ;  /* 0x000000080500728c */ /* 0x000fe40008706670 */
[----:B------:R-:W-:Y:S02]  /*5570*/  USHF.R.U32.HI UR4, URZ, UR41, UR4 ;  /* 0x00000029ff047299 */ /* 0x000fe40008011604 */
[----:B------:R-:W-:Y:S02]  /*5580*/  UIMAD.WIDE.U32 UR8, UR5, UR40, URZ ;  /* 0x00000028050872a5 */ /* 0x000fe4000f8e00ff */
[----:B------:R-:W-:Y:S02]  /*5590*/  USEL UR11, UR6, UR4, !UP2 ;  /* 0x00000004060b7287 */ /* 0x000fe4000d000000 */
[----:B------:R-:W-:Y:S02]  /*55a0*/  UIADD3 UR8, UPT, UPT, -UR5, URZ, URZ ;  /* 0x000000ff05087290 */ /* 0x000fe4000fffe1ff */
[----:B------:R-:W-:Y:S01]  /*55b0*/  UIADD3 UR10, UPT, UPT, -UR11, URZ, URZ ;  /* 0x000000ff0b0a7290 */ /* 0x000fe2000fffe1ff */
[----:B------:R-:W-:Y:S01]  /*55c0*/  @!UP0 UMOV UR4, UR9 ;  /* 0x0000000900048c82 */ /* 0x000fe20008000000 */
[----:B------:R-:W-:Y:S02]  /*55d0*/  UIADD3 UR9, UPT, UPT, -UR6, URZ, URZ ;  /* 0x000000ff06097290 */ /* 0x000fe4000fffe1ff */
[----:B------:R-:W-:Y:S02]  /*55e0*/  @!UP0 USHF.R.U32.HI UR4, URZ, UR41, UR4 ;  /* 0x00000029ff048299 */ /* 0x000fe40008011604 */
[----:B------:R-:W-:Y:S02]  /*55f0*/  UIMAD UR10, UR42, UR10, UR6 ;  /* 0x0000000a2a0a72a4 */ /* 0x000fe4000f8e0206 */
[----:B------:R-:W-:Y:S04]  /*5600*/  @!UP0 USEL UR4, UR5, UR4, !UP2 ;  /* 0x0000000405048287 */ /* 0x000fe8000d000000 */
[----:B------:R-:W-:Y:S02]  /*5610*/  @!UP0 UIMAD UR10, UR7, UR10, UR4 ;  /* 0x0000000a070a82a4 */ /* 0x000fe4000f8e0204 */
[----:B------:R-:W-:Y:S02]  /*5620*/  @!UP0 UIADD3 UR11, UPT, UPT, UR11, -UR4, URZ ;  /* 0x800000040b0b8290 */ /* 0x000fe4000fffe0ff */
[----:B------:R-:W-:Y:S02]  /*5630*/  UIMAD UR7, UR43, UR8, UR38 ;  /* 0x000000082b0772a4 */ /* 0x000fe4000f8e0226 */
[----:B------:R-:W-:Y:S02]  /*5640*/  @!UP0 UIMAD UR6, UR11, UR42, UR5 ;  /* 0x0000002a0b0682a4 */ /* 0x000fe4000f8e0205 */
[----:B------:R-:W-:Y:S01]  /*5650*/  UIMAD UR4, UR54, UR9, UR37 ;  /* 0x00000009360472a4 */ /* 0x000fe2000f8e0225 */
[----:B------:R-:W-:Y:S02]  /*5660*/  @!UP0 UMOV UR5, UR10 ;  /* 0x0000000a00058c82 */ /* 0x000fe40008000000 */
[----:B------:R-:W-:Y:S02]  /*5670*/  UIMAD UR38, UR5, UR43, UR7 ;  /* 0x0000002b052672a4 */ /* 0x000fe4000f8e0207 */
[----:B------:R-:W-:Y:S11]  /*5680*/  UIMAD UR37, UR6, UR54, UR4 ;  /* 0x00000036062572a4 */ /* 0x000ff6000f8e0204 */
[----:B------:R-:W-:Y:S01]  /*5690*/  @!UPT UIADD3 URZ, UPT, UPT, URZ, URZ, URZ ;  /* 0x000000fffffff290 */ /* 0x000fe2000fffe0ff */
.L_x_92:
[----:B------:R-:W-:Y:S01]  /*56a0*/  UISETP.NE.AND UP0, UPT, UR39, 0x1, UPT ;  /* 0x000000012700788c */ /* 0x000fe2000bf05270 */
[----:B------:R-:W-:Y:S01]  /*56b0*/  IADD3 R87, PT, PT, R87, 0x1, RZ ;  /* 0x0000000157577810 */ /* 0x000fe20007ffe0ff */
[----:B------:R-:W-:Y:S02]  /*56c0*/  USHF.L.U32 UR50, UR16, 0x6, URZ ;  /* 0x0000000610327899 */ /* 0x000fe400080006ff */
[----:B------:R-:W-:Y:S07]  /*56d0*/  USHF.L.U32 UR49, UR20, 0x7, URZ ;  /* 0x0000000714317899 */ /* 0x000fee00080006ff */
[----:B------:R-:W2:Y:S01]  /*56e0*/  @!UP0 LDCU.128 UR12, c[0x0][0xb10] ;  /* 0x00016200ff0c87ac */ /* 0x000ea20008000c00 */
[----:B------:R-:W3:Y:S01]  /*56f0*/  @!UP0 LDCU UR5, c[0x0][0xb0c] ;  /* 0x00016180ff0587ac */ /* 0x000ee20008000800 */
[----:B------:R-:W4:Y:S01]  /*5700*/  @!UP0 LDCU UR10, c[0x0][0xb20] ;  /* 0x00016400ff0a87ac */ /* 0x000f220008000800 */
[----:B--2---:R-:W-:Y:S02]  /*5710*/  UIMAD.WIDE.U32 UR8, UR38, UR12, URZ ;  /* 0x0000000c260872a5 */ /* 0x004fe4000f8e00ff */
[----:B------:R-:W-:Y:S02]  /*5720*/  UIMAD.WIDE.U32 UR6, UR37, UR15, URZ ;  /* 0x0000000f250672a5 */ /* 0x000fe4000f8e00ff */
[----:B------:R-:W-:Y:S03]  /*5730*/  @!UP0 UISETP.NE.AND UP1, UPT, UR14, 0x1, UPT ;  /* 0x000000010e00888c */ /* 0x000fe6000bf25270 */
[----:B------:R-:W-:Y:S01]  /*5740*/  @!UP0 UMOV UR4, UR9 ;  /* 0x0000000900048c82 */ /* 0x000fe20008000000 */
[----:B---3--:R-:W-:Y:S02]  /*5750*/  @!UP0 UISETP.NE.AND UP2, UPT, UR5, 0x1, UPT ;  /* 0x000000010500888c */ /* 0x008fe4000bf45270 */
[----:B------:R-:W-:Y:S01]  /*5760*/  @!UP0 USHF.R.U32.HI UR4, URZ, UR13, UR4 ;  /* 0x0000000dff048299 */ /* 0x000fe20008011604 */
[----:B------:R-:W-:Y:S02]  /*5770*/  @!UP0 UMOV UR6, UR7 ;  /* 0x0000000700068c82 */ /* 0x000fe40008000000 */
[----:B----4-:R-:W-:Y:S02]  /*5780*/  @!UP0 USHF.R.U32.HI UR6, URZ, UR10, UR6 ;  /* 0x0000000aff068299 */ /* 0x010fe40008011606 */
[----:B------:R-:W-:Y:S02]  /*5790*/  @!UP0 USEL UR7, UR38, UR4, !UP2 ;  /* 0x0000000426078287 */ /* 0x000fe4000d000000 */
[----:B------:R-:W-:Y:S04]  /*57a0*/  @!UP0 USEL UR6, UR37, UR6, !UP1 ;  /* 0x0000000625068287 */ /* 0x000fe8000c800000 */
[----:B------:R-:W-:Y:S02]  /*57b0*/  @!UP0 UIADD3 UR4, UPT, UPT, -UR7, UR6, URZ ;  /* 0x0000000607048290 */ /* 0x000fe4000fffe1ff */
[----:B------:R-:W-:Y:S02]  /*57c0*/  @!UP0 UIADD3 UR6, UPT, UPT, UR7, -UR6, URZ ;  /* 0x8000000607068290 */ /* 0x000fe4000fffe0ff */
[----:B------:R-:W-:Y:S02]  /*57d0*/  @!UP0 UIMAD UR38, UR4, UR5, UR38 ;  /* 0x00000005042682a4 */ /* 0x000fe4000f8e0226 */
[----:B------:R-:W-:Y:S02]  /*57e0*/  @!UP0 UIMAD UR37, UR6, UR14, UR37 ;  /* 0x0000000e062582a4 */ /* 0x000fe4000f8e0225 */
[----:B------:R-:W-:Y:S09]  /*57f0*/  ULOP3.LUT UP0, URZ, UR63, 0x1b0, URZ, 0xc0, !UPT ;  /* 0x000001b03fff7892 */ /* 0x000ff2000f80c0ff */
[----:B------:R-:W-:Y:S05]  /*5800*/  BRA.U !UP0, `(.L_x_93) ;  /* 0x0000000108407547 */ /* 0x000fea000b800000 */
[----:B------:R-:W2:Y:S01]  /*5810*/  LDCU.64 UR8, c[0x4][0x80] ;  /* 0x01001000ff0877ac */ /* 0x000ea20008000a00 */
[----:B------:R-:W-:Y:S01]  /*5820*/  MOV R3, 0x0 ;  /* 0x0000000000037802 */ /* 0x000fe20000000f00 */
[----:B------:R-:W-:Y:S02]  /*5830*/  HFMA2 R12, -RZ, RZ, 0, 5.9604644775390625e-08 ;  /* 0x00000001ff0c7431 */ /* 0x000fe400000001ff */
[----:B------:R-:W-:Y:S02]  /*5840*/  IMAD.MOV.U32 R8, RZ, RZ, 0x70 ;  /* 0x00000070ff087424 */ /* 0x000fe400078e00ff */
[----:B------:R-:W-:Y:S01]  /*5850*/  IMAD.MOV.U32 R13, RZ, RZ, RZ ;  /* 0x000000ffff0d7224 */ /* 0x000fe200078e00ff */
[----:B------:R-:W3:Y:S01]  /*5860*/  LDCU.64 UR6, c[0x4][0x88] ;  /* 0x01001100ff0677ac */ /* 0x000ee20008000a00 */
[----:B------:R-:W4:Y:S01]  /*5870*/  LDC.64 R2, c[0x4][R3] ;  /* 0x0100000003027b82 */ /* 0x000f220000000a00 */
[----:B------:R-:W1:Y:S01]  /*5880*/  LDCU.64 UR4, c[0x4][0x8] ;  /* 0x01000100ff0477ac */ /* 0x000e620008000a00 */
[----:B--2---:R-:W-:Y:S01]  /*5890*/  MOV R5, UR9 ;  /* 0x0000000900057c02 */ /* 0x004fe20008000f00 */
[----:B------:R-:W-:Y:S01]  /*58a0*/  IMAD.U32 R4, RZ, RZ, UR8 ;  /* 0x00000008ff047e24 */ /* 0x000fe2000f8e00ff */
[----:B---3--:R-:W-:Y:S01]  /*58b0*/  MOV R7, UR7 ;  /* 0x0000000700077c02 */ /* 0x008fe20008000f00 */
[----:B------:R-:W-:Y:S01]  /*58c0*/  IMAD.U32 R6, RZ, RZ, UR6 ;  /* 0x00000006ff067e24 */ /* 0x000fe2000f8e00ff */
[----:B-1----:R-:W-:Y:S01]  /*58d0*/  MOV R11, UR5 ;  /* 0x00000005000b7c02 */ /* 0x002fe20008000f00 */
[----:B------:R-:W-:Y:S02]  /*58e0*/  IMAD.U32 R10, RZ, RZ, UR4 ;  /* 0x00000004ff0a7e24 */ /* 0x000fe4000f8e00ff */
[----:B------:R-:W-:Y:S07]  /*58f0*/  LEPC R20, `(.L_x_93) ;  /* 0x000000001014794e */ /* 0x000fee0000000000 */
[----:B----45:R-:W-:Y:S05]  /*5900*/  CALL.ABS.NOINC R2 ;  /* 0x0000000002007343 */ /* 0x030fea0003c00000 */
.L_x_93:
[----:B------:R-:W-:Y:S01]  /*5910*/  LOP3.LUT P0, RZ, R94, 0x1b0, RZ, 0xc0, !PT ;  /* 0x000001b05eff7812 */ /* 0x000fe2000780c0ff */
[----:B------:R-:W-:Y:S11]  /*5920*/  BSSY.RECONVERGENT B6, `(.L_x_94) ;  /* 0x0000013000067945 */ /* 0x000ff60003800200 */
[----:B------:R-:W-:Y:S01]  /*5930*/  @!UPT UIADD3 URZ, UPT, UPT, URZ, URZ, URZ ;  /* 0x000000fffffff290 */ /* 0x000fe2000fffe0ff */
[----:B------:R-:W-:Y:S05]  /*5940*/  @!P0 BRA `(.L_x_95) ;  /* 0x0000000000408947 */ /* 0x000fea0003800000 */
        /* <DEDUP_REMOVED lines=16> */
.L_x_95:
[----:B------:R-:W-:Y:S05]  /*5a50*/  BSYNC.RECONVERGENT B6 ;  /* 0x0000000000067941 */ /* 0x000fea0003800200 */
.L_x_94:
[----:B------:R-:W-:Y:S01]  /*5a60*/  R2UR UR4, R86 ;  /* 0x00000000560472ca */ /* 0x000fe200000e0000 */
[----:B------:R-:W-:Y:S01]  /*5a70*/  UISETP.NE.U32.AND UP0, UPT, UR60, URZ, UPT ;  /* 0x000000ff3c00728c */ /* 0x000fe2000bf05070 */
[----:B------:R-:W-:Y:S02]  /*5a80*/  ISETP.NE.U32.AND P4, PT, R82, RZ, PT ;  /* 0x000000ff5200720c */ /* 0x000fe40003f85070 */
[----:B------:R-:W-:Y:S01]  /*5a90*/  ISETP.NE.U32.AND P2, PT, RZ, UR46, PT ;  /* 0x0000002eff007c0c */ /* 0x000fe2000bf45070 */
[----:B------:R-:W-:Y:S01]  /*5aa0*/  UISETP.NE.AND.EX UP1, UPT, UR61, URZ, UPT, UP0 ;  /* 0x000000ff3d00728c */ /* 0x000fe2000bf25300 */
[----:B------:R-:W-:Y:S01]  /*5ab0*/  ISETP.NE.AND.EX P4, PT, R83, RZ, PT, P4 ;  /* 0x000000ff5300720c */ /* 0x000fe20003f85340 */
[----:B------:R-:W-:Y:S01]  /*5ac0*/  UPLOP3.LUT UP0, UPT, UPT, UPT, UPT, 0x40, 0x4 ;  /* 0x000000000004789c */ /* 0x000fe20003f0e870 */
[----:B------:R-:W-:Y:S05]  /*5ad0*/  ISETP.NE.AND.EX P2, PT, RZ, UR47, PT, P2 ;  /* 0x0000002fff007c0c */ /* 0x000fea000bf45320 */
[----:B------:R-:W-:Y:S06]  /*5ae0*/  UISETP.NE.AND UP2, UPT, UR4, URZ, UPT ;  /* 0x000000ff0400728c */ /* 0x000fec000bf45270 */
[----:B------:R-:W-:Y:S05]  /*5af0*/  PLOP3.LUT P1, PT, PT, PT, UP2, 0x80, 0x8 ;  /* 0x000000000008781c */ /* 0x000fea0003f2f028 */
[----:B------:R-:W-:Y:S06]  /*5b00*/  @UP2 UPLOP3.LUT UP0, UPT, UPT, UPT, UP1, 0x80, 0x8 ;  /* 0x000000000008289c */ /* 0x000fec0003f0f010 */
[----:B------:R-:W-:Y:S01]  /*5b10*/  PLOP3.LUT P0, PT, PT, PT, UP0, 0x80, 0x8 ;  /* 0x000000000008781c */ /* 0x000fe20003f0f008 */
[----:B------:R-:W-:Y:S01]  /*5b20*/  @!UPT UIADD3 URZ, UPT, UPT, URZ, URZ, URZ ;  /* 0x000000fffffff290 */ /* 0x000fe2000fffe0ff */
[----:B------:R-:W-:Y:S11]  /*5b30*/  BRA.U !UP1, `(.L_x_96) ;  /* 0x00000001093c7547 */ /* 0x000ff6000b800000 */
[----:B------:R-:W-:Y:S01]  /*5b40*/  UISETP.NE.U32.AND UP0, UPT, UR46, URZ, UPT ;  /* 0x000000ff2e00728c */ /* 0x000fe2000bf05070 */
[----:B-1----:R-:W-:Y:S01]  /*5b50*/  HFMA2 R0, -RZ, RZ, 0, 5.9604644775390625e-08 ;  /* 0x00000001ff007431 */ /* 0x002fe200000001ff */
[----:B------:R-:W1:Y:S01]  /*5b60*/  LDCU.64 UR8, c[0x0][0x358] ;  /* 0x00006b00ff0877ac */ /* 0x000e620008000a00 */
[----:B------:R-:W-:Y:S01]  /*5b70*/  IMAD.MOV.U32 R84, RZ, RZ, 0x1 ;  /* 0x00000001ff547424 */ /* 0x000fe200078e00ff */
[----:B------:R-:W-:Y:S06]  /*5b80*/  UISETP.NE.AND.EX UP0, UPT, UR47, URZ, UPT, UP0 ;  /* 0x000000ff2f00728c */ /* 0x000fec000bf05300 */
[----:B------:R-:W-:Y:S05]  /*5b90*/  PLOP3.LUT P3, PT, PT, PT, UP0, 0x80, 0x8 ;  /* 0x000000000008781c */ /* 0x000fea0003f6f008 */
[----:B------:R-:W2:Y:S01]  /*5ba0*/  @UP0 LDCU.64 UR4, c[0x0][0x888] ;  /* 0x00011100ff0407ac */ /* 0x000ea20008000a00 */
[----:B------:R-:W-:Y:S07]  /*5bb0*/  @UP0 UIMAD UR6, UR36, UR60, URZ ;  /* 0x0000003c240602a4 */ /* 0x000fee000f8e02ff */
[----:B------:R-:W-:Y:S01]  /*5bc0*/  @!P3 PRMT R84, R0, 0x7610, R84 ;  /* 0x000076100054b816 */ /* 0x000fe20000000054 */
[----:B--2---:R-:W-:Y:S06]  /*5bd0*/  @UP0 UIMAD.WIDE UR4, UR6, 0x4, UR4 ;  /* 0x00000004060408a5 */ /* 0x004fec000f8e0204 */
[----:B------:R-:W-:Y:S01]  /*5be0*/  IMAD.U32 R2, RZ, RZ, UR4 ;  /* 0x00000004ff027e24 */ /* 0x000fe2000f8e00ff */
[----:B------:R-:W-:Y:S04]  /*5bf0*/  MOV R3, UR5 ;  /* 0x0000000500037c02 */ /* 0x000fe80008000f00 */
[----:B------:R-:W2:Y:S01]  /*5c00*/  @!UP0 LDCU UR4, c[0x0][0x880] ;  /* 0x00011000ff0487ac */ /* 0x000ea20008000800 */
[----:B-1---5:R3:W5:Y:S02]  /*5c10*/  @P3 LDG.E R41, desc[UR8][R2.64] ;  /* 0x0000000802293981 */ /* 0x022764000c1e1900 */
[----:B--23--:R-:W-:Y:S02]  /*5c20*/  @!P3 IMAD.U32 R41, RZ, RZ, UR4 ;  /* 0x00000004ff29be24 */ /* 0x00cfe4000f8e00ff */
.L_x_96:
[----:B------:R-:W-:Y:S05]  /*5c30*/  @!P4 BRA `(.L_x_97) ;  /* 0x000000000024c947 */ /* 0x000fea0003800000 */
[----:B------:R-:W-:Y:S01]  /*5c40*/  ISETP.NE.U32.AND P3, PT, R80, RZ, PT ;  /* 0x000000ff5000720c */ /* 0x000fe20003f65070 */
[----:B------:R-:W2:Y:S03]  /*5c50*/  LDCU.64 UR4, c[0x0][0x358] ;  /* 0x00006b00ff0477ac */ /* 0x000ea60008000a00 */
[----:B------:R-:W-:Y:S11]  /*5c60*/  ISETP.NE.AND.EX P3, PT, R81, RZ, PT, P3 ;  /* 0x000000ff5100720c */ /* 0x000ff60003f65330 */
[----:B------:R-:W-:Y:S02]  /*5c70*/  @!UPT UIADD3 URZ, UPT, UPT, URZ, URZ, URZ ;  /* 0x000000fffffff290 */ /* 0x000fe4000fffe0ff */
[----:B------:R-:W3:Y:S01]  /*5c80*/  @P3 LDC.64 R2, c[0x0][0x8a8] ;  /* 0x00022a00ff023b82 */ /* 0x000ee20000000a00 */
[----:B-1----:R-:W-:Y:S04]  /*5c90*/  @P3 IMAD R0, R82, UR36, RZ ;  /* 0x0000002452003c24 */ /* 0x002fe8000f8e02ff */
[----:B---3--:R-:W-:Y:S05]  /*5ca0*/  @P3 IMAD.WIDE R2, R0, 0x4, R2 ;  /* 0x0000000400023825 */ /* 0x008fea00078e0202 */
[----:B--2--5:R2:W5:Y:S02]  /*5cb0*/  @P3 LDG.E R38, desc[UR4][R2.64] ;  /* 0x0000000402263981 */ /* 0x024564000c1e1900 */
[----:B--2---:R-:W3:Y:S02]  /*5cc0*/  @!P3 LDC R38, c[0x0][0x8a0] ;  /* 0x00022800ff26bb82 */ /* 0x004ee40000000800 */
.L_x_97:
[----:B-----5:R-:W-:Y:S01]  /*5cd0*/  FSETP.NEU.AND P4, PT, R41, RZ, PT ;  /* 0x000000ff2900720b */ /* 0x020fe20003f8d000 */
[----:B------:R-:W-:Y:S01]  /*5ce0*/  BSSY B1, `(.L_x_98) ;  /* 0x0000042000017945 */ /* 0x000fe20003800000 */
[----:B------:R-:W-:Y:S01]  /*5cf0*/  SEL R5, RZ, 0xffffffff, P2 ;  /* 0xffffffffff057807 */ /* 0x000fe20001000000 */
[----:B------:R-:W-:Y:S01]  /*5d00*/  IMAD.MOV.U32 R102, RZ, RZ, 0x1 ;  /* 0x00000001ff667424 */ /* 0x000fe200078e00ff */
[----:B------:R-:W-:Y:S02]  /*5d10*/  LOP3.LUT P3, RZ, R84, 0xff, RZ, 0xc0, !PT ;  /* 0x000000ff54ff7812 */ /* 0x000fe4000786c0ff */
[----:B------:R-:W-:Y:S02]  /*5d20*/  CS2R R78, SRZ ;  /* 0x00000000004e7805 */ /* 0x000fe4000001ff00 */
[----:B------:R-:W-:Y:S02]  /*5d30*/  @P1 SEL R4, RZ, 0xffffffff, P4 ;  /* 0xffffffffff041807 */ /* 0x000fe40002000000 */
[----:B------:R-:W-:Y:S02]  /*5d40*/  CS2R R76, SRZ ;  /* 0x00000000004c7805 */ /* 0x000fe4000001ff00 */
[----:B------:R-:W-:Y:S02]  /*5d50*/  LEA R2, R90, UR44, 0x3 ;  /* 0x0000002c5a027c11 */ /* 0x000fe4000f8e18ff */
[----:B------:R-:W-:Y:S02]  /*5d60*/  CS2R R74, SRZ ;  /* 0x00000000004a7805 */ /* 0x000fe4000001ff00 */
[----:B------:R-:W-:Y:S02]  /*5d70*/  @P0 SEL R4, R5, R4, !P3 ;  /* 0x0000000405040207 */ /* 0x000fe40005800000 */
[----:B------:R-:W-:Y:S02]  /*5d80*/  CS2R R72, SRZ ;  /* 0x0000000000487805 */ /* 0x000fe4000001ff00 */
[----:B------:R-:W-:Y:S02]  /*5d90*/  LEA R100, R36, UR44, 0x3 ;  /* 0x0000002c24647c11 */ /* 0x000fe4000f8e18ff */
[----:B------:R-:W-:Y:S02]  /*5da0*/  @P1 LOP3.LUT R4, R4, 0x1, RZ, 0xc0, !PT ;  /* 0x0000000104041812 */ /* 0x000fe400078ec0ff */
[----:B------:R-:W-:Y:S02]  /*5db0*/  SHF.L.U32 R3, R92, 0x1f, RZ ;  /* 0x0000001f5c037819 */ /* 0x000fe400000006ff */
[----:B------:R-:W-:Y:S02]  /*5dc0*/  ISETP.NE.U32.OR P6, PT, R4, 0x1, !P1 ;  /* 0x000000010400780c */ /* 0x000fe40004fc5470 */
[----:B------:R-:W-:Y:S02]  /*5dd0*/  PLOP3.LUT P2, PT, PT, PT, UP1, 0x80, 0x8 ;  /* 0x000000000008781c */ /* 0x000fe40003f4f018 */
[C---:B------:R-:W-:Y:S02]  /*5de0*/  LEA.HI R39, R36.reuse, R36, RZ, 0x1 ;  /* 0x0000002424277211 */ /* 0x040fe400078f08ff */
[----:B------:R-:W-:Y:S02]  /*5df0*/  SEL R4, RZ, 0xffffffff, P4 ;  /* 0xffffffffff047807 */ /* 0x000fe40002000000 */
[----:B------:R-:W-:Y:S01]  /*5e00*/  P2R R96, PR, RZ, 0x40 ;  /* 0x00000040ff607803 */ /* 0x000fe20000000000 */
[C---:B-1----:R-:W-:Y:S01]  /*5e10*/  IMAD.SHL.U32 R0, R39.reuse, 0x40, RZ ;  /* 0x0000004027007824 */ /* 0x042fe200078e00ff */
[----:B------:R-:W-:Y:S03]  /*5e20*/  LOP3.LUT R39, R39, 0xffe, RZ, 0xc0, !PT ;  /* 0x00000ffe27277812 */ /* 0x000fe600078ec0ff */
[----:B------:R-:W-:Y:S02]  /*5e30*/  @P6 SHF.L.U32 R7, R89, 0x1f, RZ ;  /* 0x0000001f59076819 */ /* 0x000fe400000006ff */
[----:B------:R-:W-:Y:S01]  /*5e40*/  @P2 SEL R4, R5, R4, !P3 ;  /* 0x0000000405042207 */ /* 0x000fe20005800000 */
[----:B------:R-:W-:Y:S01]  /*5e50*/  IMAD.IADD R39, R36, 0x1, -R39 ;  /* 0x0000000124277824 */ /* 0x000fe200078e0a27 */
[----:B------:R-:W1:Y:S01]  /*5e60*/  @P6 SYNCS.PHASECHK.TRANS64.TRYWAIT P1, [R2+URZ+0x80], R7 ;  /* 0x00008007020065a7 */ /* 0x000e6200080211ff */
[----:B------:R-:W-:Y:S02]  /*5e70*/  LOP3.LUT R0, R0, 0xffffff80, RZ, 0xc0, !PT ;  /* 0xffffff8000007812 */ /* 0x000fe400078ec0ff */
[----:B------:R-:W-:Y:S03]  /*5e80*/  LOP3.LUT R4, R4, 0x1, RZ, 0xc0, !PT ;  /* 0x0000000104047812 */ /* 0x000fe600078ec0ff */
[----:B------:R-:W-:Y:S01]  /*5e90*/  IMAD.IADD R0, R37, 0x1, R0 ;  /* 0x0000000125007824 */ /* 0x000fe200078e0200 */
[----:B------:R-:W-:Y:S03]  /*5ea0*/  ISETP.NE.U32.AND P5, PT, R4, 0x1, PT ;  /* 0x000000010400780c */ /* 0x000fe60003fa5070 */
[----:B------:R-:W-:Y:S01]  /*5eb0*/  IMAD R39, R39, 0x100000, R0 ;  /* 0x0010000027277824 */ /* 0x000fe200078e0200 */
[----:B------:R-:W-:Y:S01]  /*5ec0*/  P2R R103, PR, RZ, 0x20 ;  /* 0x00000020ff677803 */ /* 0x000fe20000000000 */
[----:B------:R2:W4:Y:S01]  /*5ed0*/  SYNCS.PHASECHK.TRANS64.TRYWAIT P0, [R100+URZ+0xd0], R3 ;  /* 0x0000d003640075a7 */ /* 0x00052200080011ff */
[----:B-1----:R-:W-:Y:S01]  /*5ee0*/  @P6 SEL R102, RZ, 0x1, !P1 ;  /* 0x00000001ff666807 */ /* 0x002fe20004800000 */
[----:B--2---:R-:W-:Y:S06]  /*5ef0*/  @!P6 BRA `(.L_x_99) ;  /* 0x000000000080e947 */ /* 0x004fec0003800000 */
[----:B------:R-:W-:Y:S01]  /*5f00*/  @P5 IMAD R6, R90, 0x1000, R71 ;  /* 0x000010005a065824 */ /* 0x000fe200078e0247 */
[----:B------:R-:W1:Y:S01]  /*5f10*/  S2R R0, SR_CgaCtaId ;  /* 0x0000000000007919 */ /* 0x000e620000008800 */
[----:B------:R-:W-:Y:S01]  /*5f20*/  ISETP.NE.AND P1, PT, R102, RZ, PT ;  /* 0x000000ff6600720c */ /* 0x000fe20003f25270 */
[----:B------:R-:W-:Y:S01]  /*5f30*/  BSSY B0, `(.L_x_100) ;  /* 0x000000b000007945 */ /* 0x000fe20003800000 */
[----:B------:R-:W-:Y:S01]  /*5f40*/  @P5 VIADD R4, R6, UR44 ;  /* 0x0000002c06045c36 */ /* 0x000fe20008000000 */
[----:B------:R-:W-:Y:S02]  /*5f50*/  CS2R R74, SRZ ;  /* 0x00000000004a7805 */ /* 0x000fe4000001ff00 */
[----:B------:R-:W-:Y:S02]  /*5f60*/  CS2R R72, SRZ ;  /* 0x0000000000487805 */ /* 0x000fe4000001ff00 */
[----:B------:R-:W-:Y:S01]  /*5f70*/  CS2R R78, SRZ ;  /* 0x00000000004e7805 */ /* 0x000fe2000001ff00 */
[----:B------:R-:W-:Y:S01]  /*5f80*/  @P5 IMAD R4, R93, -0x10, R4 ;  /* 0xfffffff05d045824 */ /* 0x000fe200078e0204 */
[----:B------:R-:W-:Y:S04]  /*5f90*/  CS2R R76, SRZ ;  /* 0x00000000004c7805 */ /* 0x000fe8000001ff00 */
[----:B------:R-:W-:Y:S05]  /*5fa0*/  @P1 BRA `(.L_x_101) ;  /* 0x00000000000c1947 */ /* 0x000fea0003800000 */
[----:B------:R-:W-:Y:S04]  /*5fb0*/  SHF.L.U32 R5, R89, 0x1f, RZ ;  /* 0x0000001f59057819 */ /* 0x000fe800000006ff */
[----:B------:R-:W2:Y:S02]  /*5fc0*/  SYNCS.PHASECHK.TRANS64.TRYWAIT P1, [R2+URZ+0x80], R5 ;  /* 0x00008005020075a7 */ /* 0x000ea400080211ff */
[----:B--2---:R-:W-:Y:S05]  /*5fd0*/  @!P1 BRA `(.L_x_102) ;  /* 0x0000002400549947 */ /* 0x004fea0003800000 */
.L_x_101:
[----:B------:R-:W-:Y:S05]  /*5fe0*/  BSYNC B0 ;  /* 0x0000000000007941 */ /* 0x000fea0003800000 */
.L_x_100:
[----:B------:R-:W-:Y:S01]  /*5ff0*/  ISETP.NE.AND P1, PT, R103, RZ, PT ;  /* 0x000000ff6700720c */ /* 0x000fe20003f25270 */
[----:B--2---:R-:W-:Y:S02]  /*6000*/  VIADD R5, R2, 0x90 ;  /* 0x0000009002057836 */ /* 0x004fe40000000000 */
[----:B------:R-:W-:Y:S03]  /*6010*/  VIADD R90, R90, 0x1 ;  /* 0x000000015a5a7836 */ /* 0x000fe60000000000 */
[----:B-1----:R-:W-:Y:S07]  /*6020*/  PRMT R0, R0, 0x654, R5 ;  /* 0x0000065400007816 */ /* 0x002fee0000000005 */
[----:B------:R1:W2:Y:S04]  /*6030*/  @P1 LDS.128 R72, [R6+UR44+0x200] ;  /* 0x0002002c06481984 */ /* 0x0002a80008000c00 */
[----:B------:R1:W1:Y:S01]  /*6040*/  @P1 LDS.128 R76, [R4+0x210] ;  /* 0x00021000044c1984 */ /* 0x0002620000000c00 */
[C---:B------:R-:W-:Y:S01]  /*6050*/  ISETP.NE.AND P1, PT, R90.reuse, 0x2, PT ;  /* 0x000000025a00780c */ /* 0x040fe20003f25270 */
[----:B------:R-:W-:Y:S01]  /*6060*/  @!PT LDS RZ, [RZ] ;  /* 0x00000000fffff984 */ /* 0x000fe20000000800 */
[----:B------:R-:W-:Y:S01]  /*6070*/  @!PT LDS RZ, [RZ] ;  /* 0x00000000fffff984 */ /* 0x000fe20000000800 */
[----:B------:R-:W-:Y:S01]  /*6080*/  @!PT LDS RZ, [RZ] ;  /* 0x00000000fffff984 */ /* 0x000fe20000000800 */
[----:B------:R-:W-:Y:S01]  /*6090*/  @!PT LDS RZ, [RZ] ;  /* 0x00000000fffff984 */ /* 0x000fe20000000800 */
[----:B------:R5:W-:Y:S06]  /*60a0*/  MEMBAR.ALL.CTA ;  /* 0x0000000000007992 */ /* 0x000bec0000008000 */
[----:B-----5:R-:W5:Y:S01]  /*60b0*/  FENCE.VIEW.ASYNC.S ;  /* 0x00000000000073c6 */ /* 0x020f620000000000 */
[----:B------:R-:W-:Y:S01]  /*60c0*/  SEL R90, R90, RZ, P1 ;  /* 0x000000ff5a5a7207 */ /* 0x000fe20000800000 */
[----:B-----5:R5:W-:Y:S02]  /*60d0*/  SYNCS.ARRIVE.TRANS64.RED.A1T0 RZ, [R0+URZ], RZ ;  /* 0x000000ff00ff79a7 */ /* 0x020be400081004ff */
[----:B-----5:R-:W-:Y:S04]  /*60e0*/  SEL R0, RZ, 0x1, P1 ;  /* 0x00000001ff007807 */ /* 0x020fe80000800000 */
[----:B--2---:R-:W-:Y:S02]  /*60f0*/  LOP3.LUT R89, R89, R0, RZ, 0x3c, !PT ;  /* 0x0000000059597212 */ /* 0x004fe400078e3cff */
.L_x_99:
[----:B------:R-:W-:Y:S05]  /*6100*/  BSYNC B1 ;  /* 0x0000000000017941 */ /* 0x000fea0003800000 */
.L_x_98:
[----:B------:R-:W-:Y:S04]  /*6110*/  SHF.R.U32.HI R0, RZ, 0x15, R39 ;  /* 0x00000015ff007819 */ /* 0x000fe80000011627 */
[----:B------:R-:W-:Y:S01]  /*6120*/  LOP3.LUT P1, RZ, R0, 0x3, R85, 0x48, !PT ;  /* 0x0000000300ff7812 */ /* 0x000fe20007824855 */
[----:B------:R-:W-:Y:S01]  /*6130*/  @!UPT UIADD3 URZ, UPT, UPT, URZ, URZ, URZ ;  /* 0x000000fffffff290 */ /* 0x000fe2000fffe0ff */
[----:B----4-:R-:W-:Y:S11]  /*6140*/  @P0 BRA `(.L_x_103) ;  /* 0x0000000000080947 */ /* 0x010ff60003800000 */
[----:B------:R-:W2:Y:S02]  /*6150*/  SYNCS.PHASECHK.TRANS64.TRYWAIT P0, [R100+URZ+0xd0], R3 ;  /* 0x0000d003640075a7 */ /* 0x000ea400080011ff */
[----:B--2---:R-:W-:Y:S05]  /*6160*/  @!P0 BRA `(.L_x_104) ;  /* 0x0000002400048947 */ /* 0x004fea0003800000 */
.L_x_103:
[----:B------:R-:W-:Y:S05]  /*6170*/  @!P1 BRA `(.L_x_105) ;  /* 0x0000000000409947 */ /* 0x000fea0003800000 */
[----:B------:R-:W4:Y:S01]  /*6180*/  LDCU.64 UR8, c[0x4][0x70] ;  /* 0x01000e00ff0877ac */ /* 0x000f220008000a00 */
[----:B--2---:R-:W-:Y:S01]  /*6190*/  MOV R3, 0x0 ;  /* 0x0000000000037802 */ /* 0x004fe20000000f00 */
[----:B------:R-:W-:Y:S02]  /*61a0*/  HFMA2 R12, -RZ, RZ, 0, 5.9604644775390625e-08 ;  /* 0x00000001ff0c7431 */ /* 0x000fe400000001ff */
[----:B------:R-:W-:Y:S02]  /*61b0*/  IMAD.MOV.U32 R8, RZ, RZ, 0x192 ;  /* 0x00000192ff087424 */ /* 0x000fe400078e00ff */
[----:B------:R-:W-:Y:S01]  /*61c0*/  IMAD.MOV.U32 R13, RZ, RZ, RZ ;  /* 0x000000ffff0d7224 */ /* 0x000fe200078e00ff */
[----:B------:R-:W2:Y:S01]  /*61d0*/  LDCU.64 UR6, c[0x4][0x78] ;  /* 0x01000f00ff0677ac */ /* 0x000ea20008000a00 */
[----:B------:R-:W3:Y:S01]  /*61e0*/  LDC.64 R2, c[0x4][R3] ;  /* 0x0100000003027b82 */ /* 0x000ee20000000a00 */
[----:B------:R-:W5:Y:S01]  /*61f0*/  LDCU.64 UR4, c[0x4][0x10] ;  /* 0x01000200ff0477ac */ /* 0x000f620008000a00 */
[----:B----4-:R-:W-:Y:S01]  /*6200*/  MOV R5, UR9 ;  /* 0x0000000900057c02 */ /* 0x010fe20008000f00 */
[----:B-1----:R-:W-:Y:S01]  /*6210*/  IMAD.U32 R4, RZ, RZ, UR8 ;  /* 0x00000008ff047e24 */ /* 0x002fe2000f8e00ff */
[----:B--2---:R-:W-:Y:S01]  /*6220*/  MOV R7, UR7 ;  /* 0x0000000700077c02 */ /* 0x004fe20008000f00 */
[----:B------:R-:W-:Y:S01]  /*6230*/  IMAD.U32 R6, RZ, RZ, UR6 ;  /* 0x00000006ff067e24 */ /* 0x000fe2000f8e00ff */
[----:B-----5:R-:W-:Y:S01]  /*6240*/  MOV R11, UR5 ;  /* 0x00000005000b7c02 */ /* 0x020fe20008000f00 */
[----:B------:R-:W-:Y:S02]  /*6250*/  IMAD.U32 R10, RZ, RZ, UR4 ;  /* 0x00000004ff0a7e24 */ /* 0x000fe4000f8e00ff */
[----:B------:R-:W-:Y:S07]  /*6260*/  LEPC R20, `(.L_x_105) ;  /* 0x000000001014794e */ /* 0x000fee0000000000 */
[----:B---3--:R-:W-:Y:S05]  /*6270*/  CALL.ABS.NOINC R2 ;  /* 0x0000000002007343 */ /* 0x008fea0003c00000 */
.L_x_105:
[-C--:B------:R-:W-:Y:S01]  /*6280*/  F2FP.F16.E5M2.UNPACK_B R42, R72.reuse ;  /* 0x00000048ff2a723e */ /* 0x080fe200020004ff */
[----:B------:R-:W-:Y:S05]  /*6290*/  WARPSYNC.ALL ;  /* 0x0000000000007948 */ /* 0x000fea0003800000 */
[----:B------:R-:W-:Y:S01]  /*62a0*/  R2UR UR4, R39 ;  /* 0x00000000270472ca */ /* 0x000fe200000e0000 */
[--C-:B------:R-:W-:Y:S01]  /*62b0*/  HADD2.F32 R40, -RZ, R42.reuse.H0_H0 ;  /* 0x2000002aff287230 */ /* 0x100fe20000004100 */
[----:B------:R-:W-:Y:S01]  /*62c0*/  F2FP.F16.E5M2.UNPACK_B R43, R72.H1 ;  /* 0x00000048ff2b723e */ /* 0x000fe200030004ff */
[----:B------:R-:W-:Y:S01]  /*62d0*/  HADD2.F32 R42, -RZ, R42.H1_H1 ;  /* 0x3000002aff2a7230 */ /* 0x000fe20000004100 */
[-C--:B------:R-:W-:Y:S01]  /*62e0*/  F2FP.F16.E5M2.UNPACK_B R45, R73.reuse ;  /* 0x00000049ff2d723e */ /* 0x080fe200020004ff */
[----:B------:R-:W-:Y:S01]  /*62f0*/  BSSY.RECONVERGENT B0, `(.L_x_106) ;  /* 0x0000099000007945 */ /* 0x000fe20003800200 */
[----:B------:R-:W-:Y:S01]  /*6300*/  F2FP.F16.E5M2.UNPACK_B R47, R73.H1 ;  /* 0x00000049ff2f723e */ /* 0x000fe200030004ff */
[--C-:B------:R-:W-:Y:S01]  /*6310*/  HADD2.F32 R44, -RZ, R43.reuse.H0_H0 ;  /* 0x2000002bff2c7230 */ /* 0x100fe20000004100 */
[-C--:B------:R-:W-:Y:S01]  /*6320*/  F2FP.F16.E5M2.UNPACK_B R49, R74.reuse ;  /* 0x0000004aff31723e */ /* 0x080fe200020004ff */
[----:B------:R-:W-:Y:S01]  /*6330*/  HADD2.F32 R46, -RZ, R43.H1_H1 ;  /* 0x3000002bff2e7230 */ /* 0x000fe20000004100 */
[----:B------:R-:W-:Y:S01]  /*6340*/  F2FP.F16.E5M2.UNPACK_B R51, R74.H1 ;  /* 0x0000004aff33723e */ /* 0x000fe200030004ff */
[--C-:B------:R-:W-:Y:S01]  /*6350*/  HADD2.F32 R43, -RZ, R45.reuse.H0_H0 ;  /* 0x2000002dff2b7230 */ /* 0x100fe20000004100 */
[-C--:B------:R-:W-:Y:S01]  /*6360*/  F2FP.F16.E5M2.UNPACK_B R53, R75.reuse ;  /* 0x0000004bff35723e */ /* 0x080fe200020004ff */
[----:B-1----:R-:W-:Y:S01]  /*6370*/  LDTM.16dp32bit_t0_t15.x32 R4, tmem[UR4] ;  /* 0x00000004000479ee */ /* 0x002fe20008a80000 */
[----:B------:R-:W3:Y:S01]  /*6380*/  LDTM.16dp32bit_t16_t31.x32 R4, tmem[UR4+0x20] ;  /* 0x00002004000479ee */ /* 0x000ee20008aa0000 */
[----:B------:R-:W-:Y:S01]  /*6390*/  ISETP.NE.AND P6, PT, R96, RZ, PT ;  /* 0x000000ff6000720c */ /* 0x000fe20003fc5270 */
[----:B------:R-:W-:Y:S01]  /*63a0*/  HADD2.F32 R48, -RZ, R45.H1_H1 ;  /* 0x3000002dff307230 */ /* 0x000fe20000004100 */
[----:B------:R-:W-:Y:S01]  /*63b0*/  IADD3 R109, PT, PT, R71, UR44, RZ ;  /* 0x0000002c476d7c10 */ /* 0x000fe2000fffe0ff */
[----:B------:R-:W-:Y:S01]  /*63c0*/  HADD2.F32 R52, -RZ, R49.H1_H1 ;  /* 0x30000031ff347230 */ /* 0x000fe20000004100 */
[----:B------:R-:W-:Y:S01]  /*63d0*/  SHF.L.U32 R108, R88, 0x4, RZ ;  /* 0x00000004586c7819 */ /* 0x000fe200000006ff */
[----:B------:R-:W-:Y:S01]  /*63e0*/  HADD2.F32 R56, -RZ, R53.H1_H1 ;  /* 0x30000035ff387230 */ /* 0x000fe20000004100 */
[----:B------:R-:W-:Y:S01]  /*63f0*/  F2FP.F16.E5M2.UNPACK_B R55, R75.H1 ;  /* 0x0000004bff37723e */ /* 0x000fe200030004ff */
[--C-:B------:R-:W-:Y:S01]  /*6400*/  HADD2.F32 R45, -RZ, R47.reuse.H0_H0 ;  /* 0x2000002fff2d7230 */ /* 0x100fe20000004100 */
[----:B------:R-:W-:Y:S01]  /*6410*/  IADD3 R101, PT, PT, R109, R108, RZ ;  /* 0x0000006c6d657210 */ /* 0x000fe20007ffe0ff */
[----:B------:R-:W-:Y:S01]  /*6420*/  HADD2.F32 R50, -RZ, R47.H1_H1 ;  /* 0x3000002fff327230 */ /* 0x000fe20000004100 */
[-C--:B------:R-:W-:Y:S01]  /*6430*/  F2FP.F16.E5M2.UNPACK_B R57, R76.reuse ;  /* 0x0000004cff39723e */ /* 0x080fe200020004ff */
[----:B------:R-:W-:Y:S01]  /*6440*/  HADD2.F32 R47, -RZ, R49.H0_H0 ;  /* 0x20000031ff2f7230 */ /* 0x000fe20000004100 */
[----:B------:R-:W-:Y:S01]  /*6450*/  F2FP.F16.E5M2.UNPACK_B R59, R76.H1 ;  /* 0x0000004cff3b723e */ /* 0x000fe200030004ff */
[----:B------:R-:W-:Y:S01]  /*6460*/  HADD2.F32 R49, -RZ, R51.H0_H0 ;  /* 0x20000033ff317230 */ /* 0x000fe20000004100 */
[-C--:B------:R-:W-:Y:S01]  /*6470*/  F2FP.F16.E5M2.UNPACK_B R61, R77.reuse ;  /* 0x0000004dff3d723e */ /* 0x080fe200020004ff */
[----:B------:R-:W-:Y:S01]  /*6480*/  HADD2.F32 R60, -RZ, R57.H1_H1 ;  /* 0x30000039ff3c7230 */ /* 0x000fe20000004100 */
[----:B------:R-:W-:Y:S01]  /*6490*/  F2FP.F16.E5M2.UNPACK_B R63, R77.H1 ;  /* 0x0000004dff3f723e */ /* 0x000fe200030004ff */
[----:B------:R-:W-:Y:S01]  /*64a0*/  HADD2.F32 R54, -RZ, R51.H1_H1 ;  /* 0x30000033ff367230 */ /* 0x000fe20000004100 */
[-C--:B------:R-:W-:Y:S01]  /*64b0*/  F2FP.F16.E5M2.UNPACK_B R65, R78.reuse ;  /* 0x0000004eff41723e */ /* 0x080fe200020004ff */
[----:B------:R-:W-:Y:S01]  /*64c0*/  HADD2.F32 R51, -RZ, R53.H0_H0 ;  /* 0x20000035ff337230 */ /* 0x000fe20000004100 */
[----:B------:R-:W-:Y:S01]  /*64d0*/  F2FP.F16.E5M2.UNPACK_B R67, R78.H1 ;  /* 0x0000004eff43723e */ /* 0x000fe200030004ff */
[----:B------:R-:W-:Y:S01]  /*64e0*/  HADD2.F32 R64, -RZ, R61.H1_H1 ;  /* 0x3000003dff407230 */ /* 0x000fe20000004100 */
[----:B------:R-:W-:Y:S01]  /*64f0*/  ISETP.NE.AND P0, PT, R95, RZ, PT ;  /* 0x000000ff5f00720c */ /* 0x000fe20003f05270 */
[C---:B---3--:R-:W-:Y:S01]  /*6500*/  FMUL R0, R38.reuse, R4 ;  /* 0x0000000426007220 */ /* 0x048fe20000400000 */
[C---:B------:R-:W-:Y:S01]  /*6510*/  FMUL R2, R38.reuse, R5 ;  /* 0x0000000526027220 */ /* 0x040fe20000400000 */
[C---:B------:R-:W-:Y:S01]  /*6520*/  FMUL R4, R38.reuse, R8 ;  /* 0x0000000826047220 */ /* 0x040fe20000400000 */
[C---:B------:R-:W-:Y:S01]  /*6530*/  FMUL R5, R38.reuse, R9 ;  /* 0x0000000926057220 */ /* 0x040fe20000400000 */
[C---:B------:R-:W-:Y:S01]  /*6540*/  FFMA R0, R41.reuse, R40, R0 ;  /* 0x0000002829007223 */ /* 0x040fe20000000000 */
[C---:B------:R-:W-:Y:S01]  /*6550*/  FFMA R2, R41.reuse, R42, R2 ;  /* 0x0000002a29027223 */ /* 0x040fe20000000002 */
[C---:B------:R-:W-:Y:S01]  /*6560*/  FMUL R8, R38.reuse, R12 ;  /* 0x0000000c26087220 */ /* 0x040fe20000400000 */
[C---:B------:R-:W-:Y:S01]  /*6570*/  FMUL R9, R38.reuse, R13 ;  /* 0x0000000d26097220 */ /* 0x040fe20000400000 */
[C---:B------:R-:W-:Y:S01]  /*6580*/  FMUL R12, R38.reuse, R16 ;  /* 0x00000010260c7220 */ /* 0x040fe20000400000 */
[C---:B------:R-:W-:Y:S01]  /*6590*/  FMUL R13, R38.reuse, R17 ;  /* 0x00000011260d7220 */ /* 0x040fe20000400000 */
[C---:B------:R-:W-:Y:S01]  /*65a0*/  FMUL R16, R38.reuse, R20 ;  /* 0x0000001426107220 */ /* 0x040fe20000400000 */
[C---:B------:R-:W-:Y:S01]  /*65b0*/  FMUL R17, R38.reuse, R21 ;  /* 0x0000001526117220 */ /* 0x040fe20000400000 */
[C---:B------:R-:W-:Y:S01]  /*65c0*/  FMUL R20, R38.reuse, R24 ;  /* 0x0000001826147220 */ /* 0x040fe20000400000 */
[C---:B------:R-:W-:Y:S01]  /*65d0*/  FMUL R21, R38.reuse, R25 ;  /* 0x0000001926157220 */ /* 0x040fe20000400000 */
[----:B------:R-:W-:Y:S02]  /*65e0*/  HADD2.F32 R68, -RZ, R65.H1_H1 ;  /* 0x30000041ff447230 */ /* 0x000fe40000004100 */
[C---:B------:R-:W-:Y:S01]  /*65f0*/  FMUL R24, R38.reuse, R28 ;  /* 0x0000001c26187220 */ /* 0x040fe20000400000 */
[C---:B------:R-:W-:Y:S01]  /*6600*/  FMUL R25, R38.reuse, R29 ;  /* 0x0000001d26197220 */ /* 0x040fe20000400000 */
[C---:B------:R-:W-:Y:S01]  /*6610*/  FMUL R28, R38.reuse, R32 ;  /* 0x00000020261c7220 */ /* 0x040fe20000400000 */
[C---:B------:R-:W-:Y:S01]  /*6620*/  FMUL R29, R38.reuse, R33 ;  /* 0x00000021261d7220 */ /* 0x040fe20000400000 */
[C---:B--2---:R-:W-:Y:S01]  /*6630*/  FMUL R3, R38.reuse, R6 ;  /* 0x0000000626037220 */ /* 0x044fe20000400000 */
[C---:B------:R-:W-:Y:S01]  /*6640*/  FMUL R7, R38.reuse, R7 ;  /* 0x0000000726077220 */ /* 0x040fe20000400000 */
[C---:B------:R-:W-:Y:S01]  /*6650*/  FMUL R6, R38.reuse, R10 ;  /* 0x0000000a26067220 */ /* 0x040fe20000400000 */
[C---:B------:R-:W-:Y:S01]  /*6660*/  FMUL R11, R38.reuse, R11 ;  /* 0x0000000b260b7220 */ /* 0x040fe20000400000 */
[C---:B------:R-:W-:Y:S01]  /*6670*/  FFMA R3, R41.reuse, R44, R3 ;  /* 0x0000002c29037223 */ /* 0x040fe20000000003 */
[C---:B------:R-:W-:Y:S01]  /*6680*/  FFMA R7, R41.reuse, R46, R7 ;  /* 0x0000002e29077223 */ /* 0x040fe20000000007 */
[C---:B------:R-:W-:Y:S01]  /*6690*/  FFMA R4, R41.reuse, R43, R4 ;  /* 0x0000002b29047223 */ /* 0x040fe20000000004 */
[----:B------:R-:W-:Y:S01]  /*66a0*/  F2FP.F16.E5M2.UNPACK_B R40, R79 ;  /* 0x0000004fff28723e */ /* 0x000fe200020004ff */
[C---:B------:R-:W-:Y:S01]  /*66b0*/  FFMA R5, R41.reuse, R48, R5 ;  /* 0x0000003029057223 */ /* 0x040fe20000000005 */
[C---:B------:R-:W-:Y:S01]  /*66c0*/  FFMA R6, R41.reuse, R45, R6 ;  /* 0x0000002d29067223 */ /* 0x040fe20000000006 */
[----:B------:R-:W-:Y:S01]  /*66d0*/  F2FP.F16.E5M2.UNPACK_B R42, R79.H1 ;  /* 0x0000004fff2a723e */ /* 0x000fe200030004ff */
[C---:B------:R-:W-:Y:S01]  /*66e0*/  FFMA R11, R41.reuse, R50, R11 ;  /* 0x00000032290b7223 */ /* 0x040fe2000000000b */
[----:B------:R-:W-:Y:S01]  /*66f0*/  FFMA R8, R41, R47, R8 ;  /* 0x0000002f29087223 */ /* 0x000fe20000000008 */
[----:B------:R-:W-:Y:S01]  /*6700*/  F2FP.SATFINITE.E5M2.F32.PACK_AB_MERGE_C R97, R7, R3, RZ ;  /* 0x000000030761723e */ /* 0x000fe200048060ff */
[C---:B------:R-:W-:Y:S01]  /*6710*/  FFMA R9, R41.reuse, R52, R9 ;  /* 0x0000003429097223 */ /* 0x040fe20000000009 */
[----:B------:R-:W-:Y:S01]  /*6720*/  FMUL R10, R38, R14 ;  /* 0x0000000e260a7220 */ /* 0x000fe20000400000 */
[----:B------:R-:W-:Y:S01]  /*6730*/  LEA R109, R90, UR44, 0x3 ;  /* 0x0000002c5a6d7c11 */ /* 0x000fe2000f8e18ff */
[----:B------:R-:W-:Y:S01]  /*6740*/  FMUL R15, R38, R15 ;  /* 0x0000000f260f7220 */ /* 0x000fe20000400000 */
[--C-:B------:R-:W-:Y:S01]  /*6750*/  HADD2.F32 R53, -RZ, R55.reuse.H0_H0 ;  /* 0x20000037ff357230 */ /* 0x100fe20000004100 */
[----:B------:R-:W-:Y:S01]  /*6760*/  F2FP.SATFINITE.E5M2.F32.PACK_AB_MERGE_C R96, R2, R0, R97 ;  /* 0x000000000260723e */ /* 0x000fe20004806061 */
[----:B------:R-:W-:Y:S01]  /*6770*/  FFMA R10, R41, R49, R10 ;  /* 0x00000031290a7223 */ /* 0x000fe2000000000a */
[----:B------:R-:W-:Y:S01]  /*6780*/  F2FP.SATFINITE.E5M2.F32.PACK_AB_MERGE_C R97, R11, R6, RZ ;  /* 0x000000060b61723e */ /* 0x000fe200048060ff */
[C---:B------:R-:W-:Y:S01]  /*6790*/  FFMA R15, R41.reuse, R54, R15 ;  /* 0x00000036290f7223 */ /* 0x040fe2000000000f */
[C---:B------:R-:W-:Y:S01]  /*67a0*/  FFMA R12, R41.reuse, R51, R12 ;  /* 0x00000033290c7223 */ /* 0x040fe2000000000c */
[----:B------:R-:W-:Y:S01]  /*67b0*/  FFMA R13, R41, R56, R13 ;  /* 0x00000038290d7223 */ /* 0x000fe2000000000d */
[----:B------:R-:W-:Y:S01]  /*67c0*/  F2FP.SATFINITE.E5M2.F32.PACK_AB_MERGE_C R97, R5, R4, R97 ;  /* 0x000000040561723e */ /* 0x000fe20004806061 */
[----:B------:R-:W-:Y:S01]  /*67d0*/  HADD2.F32 R58, -RZ, R55.H1_H1 ;  /* 0x30000037ff3a7230 */ /* 0x000fe20000004100 */
[----:B------:R-:W-:Y:S01]  /*67e0*/  F2FP.SATFINITE.E5M2.F32.PACK_AB_MERGE_C R98, R15, R10, RZ ;  /* 0x0000000a0f62723e */ /* 0x000fe200048060ff */
[----:B------:R-:W-:Y:S02]  /*67f0*/  HADD2.F32 R55, -RZ, R57.H0_H0 ;  /* 0x20000039ff377230 */ /* 0x000fe40000004100 */
[C---:B------:R-:W-:Y:S01]  /*6800*/  FMUL R14, R38.reuse, R18 ;  /* 0x00000012260e7220 */ /* 0x040fe20000400000 */
[C---:B------:R-:W-:Y:S01]  /*6810*/  FMUL R19, R38.reuse, R19 ;  /* 0x0000001326137220 */ /* 0x040fe20000400000 */
[--C-:B------:R-:W-:Y:S02]  /*6820*/  HADD2.F32 R57, -RZ, R59.reuse.H0_H0 ;  /* 0x2000003bff397230 */ /* 0x100fe40000004100 */
[C---:B------:R-:W-:Y:S01]  /*6830*/  FMUL R18, R38.reuse, R22 ;  /* 0x0000001626127220 */ /* 0x040fe20000400000 */
[C---:B------:R-:W-:Y:S01]  /*6840*/  FFMA R14, R41.reuse, R53, R14 ;  /* 0x00000035290e7223 */ /* 0x040fe2000000000e */
[----:B------:R-:W-:Y:S02]  /*6850*/  HADD2.F32 R62, -RZ, R59.H1_H1 ;  /* 0x3000003bff3e7230 */ /* 0x000fe40000004100 */
[C---:B------:R-:W-:Y:S01]  /*6860*/  FFMA R19, R41.reuse, R58, R19 ;  /* 0x0000003a29137223 */ /* 0x040fe20000000013 */
[----:B------:R-:W-:Y:S02]  /*6870*/  HADD2.F32 R59, -RZ, R61.H0_H0 ;  /* 0x2000003dff3b7230 */ /* 0x000fe40000004100 */
[C---:B------:R-:W-:Y:S01]  /*6880*/  FMUL R23, R38.reuse, R23 ;  /* 0x0000001726177220 */ /* 0x040fe20000400000 */
[C---:B------:R-:W-:Y:S01]  /*6890*/  FFMA R16, R41.reuse, R55, R16 ;  /* 0x0000003729107223 */ /* 0x040fe20000000010 */
[C---:B------:R-:W-:Y:S01]  /*68a0*/  FFMA R17, R41.reuse, R60, R17 ;  /* 0x0000003c29117223 */ /* 0x040fe20000000011 */
[--C-:B------:R-:W-:Y:S02]  /*68b0*/  HADD2.F32 R61, -RZ, R63.reuse.H0_H0 ;  /* 0x2000003fff3d7230 */ /* 0x100fe40000004100 */
[C---:B------:R-:W-:Y:S01]  /*68c0*/  FFMA R18, R41.reuse, R57, R18 ;  /* 0x0000003929127223 */ /* 0x040fe20000000012 */
[----:B------:R-:W-:Y:S02]  /*68d0*/  HADD2.F32 R66, -RZ, R63.H1_H1 ;  /* 0x3000003fff427230 */ /* 0x000fe40000004100 */
[C---:B------:R-:W-:Y:S01]  /*68e0*/  FMUL R22, R38.reuse, R26 ;  /* 0x0000001a26167220 */ /* 0x040fe20000400000 */
[----:B------:R-:W-:Y:S02]  /*68f0*/  HADD2.F32 R63, -RZ, R65.H0_H0 ;  /* 0x20000041ff3f7230 */ /* 0x000fe40000004100 */
[C---:B------:R-:W-:Y:S01]  /*6900*/  FFMA R23, R41.reuse, R62, R23 ;  /* 0x0000003e29177223 */ /* 0x040fe20000000017 */
[C---:B------:R-:W-:Y:S01]  /*6910*/  FMUL R27, R38.reuse, R27 ;  /* 0x0000001b261b7220 */ /* 0x040fe20000400000 */
[C---:B------:R-:W-:Y:S01]  /*6920*/  FFMA R20, R41.reuse, R59, R20 ;  /* 0x0000003b29147223 */ /* 0x040fe20000000014 */
[C---:B------:R-:W-:Y:S01]  /*6930*/  FFMA R21, R41.reuse, R64, R21 ;  /* 0x0000004029157223 */ /* 0x040fe20000000015 */
[--C-:B------:R-:W-:Y:S02]  /*6940*/  HADD2.F32 R65, -RZ, R67.reuse.H0_H0 ;  /* 0x20000043ff417230 */ /* 0x100fe40000004100 */
[C---:B------:R-:W-:Y:S01]  /*6950*/  FFMA R22, R41.reuse, R61, R22 ;  /* 0x0000003d29167223 */ /* 0x040fe20000000016 */
[----:B------:R-:W-:Y:S02]  /*6960*/  HADD2.F32 R70, -RZ, R67.H1_H1 ;  /* 0x30000043ff467230 */ /* 0x000fe40000004100 */
[C---:B------:R-:W-:Y:S01]  /*6970*/  FMUL R26, R38.reuse, R30 ;  /* 0x0000001e261a7220 */ /* 0x040fe20000400000 */
[--C-:B------:R-:W-:Y:S02]  /*6980*/  HADD2.F32 R67, -RZ, R40.reuse.H0_H0 ;  /* 0x20000028ff437230 */ /* 0x100fe40000004100 */
[C---:B------:R-:W-:Y:S01]  /*6990*/  FFMA R27, R41.reuse, R66, R27 ;  /* 0x00000042291b7223 */ /* 0x040fe2000000001b */
[C---:B------:R-:W-:Y:S01]  /*69a0*/  FMUL R31, R38.reuse, R31 ;  /* 0x0000001f261f7220 */ /* 0x040fe20000400000 */
[C---:B------:R-:W-:Y:S01]  /*69b0*/  FFMA R24, R41.reuse, R63, R24 ;  /* 0x0000003f29187223 */ /* 0x040fe20000000018 */
[----:B------:R-:W-:Y:S02]  /*69c0*/  HADD2.F32 R40, -RZ, R40.H1_H1 ;  /* 0x30000028ff287230 */ /* 0x000fe40000004100 */
[C---:B------:R-:W-:Y:S01]  /*69d0*/  FFMA R25, R41.reuse, R68, R25 ;  /* 0x0000004429197223 */ /* 0x040fe20000000019 */
[--C-:B------:R-:W-:Y:S02]  /*69e0*/  HADD2.F32 R69, -RZ, R42.reuse.H0_H0 ;  /* 0x2000002aff457230 */ /* 0x100fe40000004100 */
[C---:B------:R-:W-:Y:S01]  /*69f0*/  FFMA R26, R41.reuse, R65, R26 ;  /* 0x00000041291a7223 */ /* 0x040fe2000000001a */
[----:B------:R-:W-:Y:S02]  /*6a00*/  HADD2.F32 R42, -RZ, R42.H1_H1 ;  /* 0x3000002aff2a7230 */ /* 0x000fe40000004100 */
[C---:B------:R-:W-:Y:S01]  /*6a10*/  FMUL R30, R38.reuse, R34 ;  /* 0x00000022261e7220 */ /* 0x040fe20000400000 */
[----:B------:R-:W-:Y:S01]  /*6a20*/  FFMA R31, R41, R70, R31 ;  /* 0x00000046291f7223 */ /* 0x000fe2000000001f */
[----:B------:R-:W-:Y:S01]  /*6a30*/  FMUL R35, R38, R35 ;  /* 0x0000002326237220 */ /* 0x000fe20000400000 */
[----:B------:R-:W-:Y:S01]  /*6a40*/  F2FP.SATFINITE.E5M2.F32.PACK_AB_MERGE_C R99, R19, R14, RZ ;  /* 0x0000000e1363723e */ /* 0x000fe200048060ff */
[C---:B------:R-:W-:Y:S01]  /*6a50*/  FFMA R28, R41.reuse, R67, R28 ;  /* 0x00000043291c7223 */ /* 0x040fe2000000001c */
[C---:B------:R-:W-:Y:S01]  /*6a60*/  FFMA R29, R41.reuse, R40, R29 ;  /* 0x00000028291d7223 */ /* 0x040fe2000000001d */
[C---:B------:R-:W-:Y:S01]  /*6a70*/  FFMA R30, R41.reuse, R69, R30 ;  /* 0x00000045291e7223 */ /* 0x040fe2000000001e */
[----:B------:R-:W-:Y:S01]  /*6a80*/  FFMA R35, R41, R42, R35 ;  /* 0x0000002a29237223 */ /* 0x000fe20000000023 */
[----:B------:R-:W-:Y:S02]  /*6a90*/  F2FP.SATFINITE.E5M2.F32.PACK_AB_MERGE_C R98, R9, R8, R98 ;  /* 0x000000080962723e */ /* 0x000fe40004806062 */
[----:B------:R-:W-:Y:S02]  /*6aa0*/  F2FP.SATFINITE.E5M2.F32.PACK_AB_MERGE_C R99, R13, R12, R99 ;  /* 0x0000000c0d63723e */ /* 0x000fe40004806063 */
[----:B------:R-:W-:Y:S02]  /*6ab0*/  F2FP.SATFINITE.E5M2.F32.PACK_AB_MERGE_C R104, R23, R18, RZ ;  /* 0x000000121768723e */ /* 0x000fe400048060ff */
[----:B------:R-:W-:Y:S01]  /*6ac0*/  F2FP.SATFINITE.E5M2.F32.PACK_AB_MERGE_C R105, R27, R22, RZ ;  /* 0x000000161b69723e */ /* 0x000fe200048060ff */
[----:B------:R1:W-:Y:S01]  /*6ad0*/  STS.128 [R71+UR44+0x2200], R96 ;  /* 0x0022006047007988 */ /* 0x0003e20008000c2c */
[----:B------:R-:W-:Y:S02]  /*6ae0*/  F2FP.SATFINITE.E5M2.F32.PACK_AB_MERGE_C R110, R31, R26, RZ ;  /* 0x0000001a1f6e723e */ /* 0x000fe400048060ff */
[----:B------:R-:W-:Y:S02]  /*6af0*/  F2FP.SATFINITE.E5M2.F32.PACK_AB_MERGE_C R111, R35, R30, RZ ;  /* 0x0000001e236f723e */ /* 0x000fe400048060ff */
[----:B------:R-:W-:Y:S02]  /*6b00*/  F2FP.SATFINITE.E5M2.F32.PACK_AB_MERGE_C R104, R17, R16, R104 ;  /* 0x000000101168723e */ /* 0x000fe40004806068 */
[----:B------:R-:W-:Y:S02]  /*6b10*/  F2FP.SATFINITE.E5M2.F32.PACK_AB_MERGE_C R105, R21, R20, R105 ;  /* 0x000000141569723e */ /* 0x000fe40004806069 */
[----:B------:R-:W-:Y:S02]  /*6b20*/  F2FP.SATFINITE.E5M2.F32.PACK_AB_MERGE_C R106, R25, R24, R110 ;  /* 0x00000018196a723e */ /* 0x000fe4000480606e */
[----:B------:R-:W-:Y:S02]  /*6b30*/  F2FP.SATFINITE.E5M2.F32.PACK_AB_MERGE_C R107, R29, R28, R111 ;  /* 0x0000001c1d6b723e */ /* 0x000fe4000480606f */
[----:B------:R-:W-:Y:S03]  /*6b40*/  @P6 SHF.L.U32 R110, R89, 0x1f, RZ ;  /* 0x0000001f596e6819 */ /* 0x000fe600000006ff */
[----:B------:R1:W-:Y:S01]  /*6b50*/  STS.128 [R101+0x2210], R104 ;  /* 0x0022106865007388 */ /* 0x0003e20000000c00 */
[----:B------:R-:W-:Y:S01]  /*6b60*/  @!PT LDS RZ, [RZ] ;  /* 0x00000000fffff984 */ /* 0x000fe20000000800 */
[----:B------:R-:W-:Y:S01]  /*6b70*/  @!PT LDS RZ, [RZ] ;  /* 0x00000000fffff984 */ /* 0x000fe20000000800 */
[----:B------:R-:W-:Y:S01]  /*6b80*/  @!PT LDS RZ, [RZ] ;  /* 0x00000000fffff984 */ /* 0x000fe20000000800 */
[----:B------:R-:W-:Y:S01]  /*6b90*/  @!PT LDS RZ, [RZ] ;  /* 0x00000000fffff984 */ /* 0x000fe20000000800 */
[----:B------:R2:W-:Y:S07]  /*6ba0*/  MEMBAR.ALL.CTA ;  /* 0x0000000000007992 */ /* 0x0005ee0000008000 */
[----:B--2---:R-:W2:Y:S02]  /*6bb0*/  FENCE.VIEW.ASYNC.S ;  /* 0x00000000000073c6 */ /* 0x004ea40000000000 */
[----:B--2---:R-:W-:Y:S06]  /*6bc0*/  BAR.SYNC.DEFER_BLOCKING 0x1, 0x80 ;  /* 0x0042000000007b1d */ /* 0x004fec0000010000 */
[----:B------:R-:W-:Y:S05]  /*6bd0*/  @P0 BRA `(.L_x_107) ;  /* 0x0000000000280947 */ /* 0x000fea0003800000 */
[----:B------:R-:W2:Y:S01]  /*6be0*/  LDCU.64 UR6, c[0x0][0x348] ;  /* 0x00006900ff0677ac */ /* 0x000ea20008000a00 */
[----:B------:R-:W-:Y:S01]  /*6bf0*/  UIADD3 UR4, UPT, UPT, UR44, 0x2200, URZ ;  /* 0x000022002c047890 */ /* 0x000fe2000fffe0ff */
[----:B------:R-:W-:Y:S05]  /*6c00*/  UMOV UR51, UR36 ;  /* 0x0000002400337c82 */ /* 0x000fea0008000000 */
[----:B------:R-:W-:Y:S04]  /*6c10*/  MOV R94, UR4 ;  /* 0x00000004005e7c02 */ /* 0x000fe80008000f00 */
[----:B------:R-:W-:Y:S01]  /*6c20*/  R2UR UR48, R94 ;  /* 0x000000005e3072ca */ /* 0x000fe200000e0000 */
[----:B--2---:R-:W-:Y:S04]  /*6c30*/  UIADD3 UR4, UP0, UPT, UR6, 0x680, URZ ;  /* 0x0000068006047890 */ /* 0x004fe8000ff1e0ff */
[----:B------:R-:W-:Y:S09]  /*6c40*/  UIADD3.X UR5, UPT, UPT, URZ, UR7, URZ, UP0, !UPT ;  /* 0x00000007ff057290 */ /* 0x000ff200087fe4ff */
[----:B------:R2:W-:Y:S01]  /*6c50*/  UTMASTG.3D [UR48], [UR4] ;  /* 0x00000030040073b5 */ /* 0x0005e20008010000 */
[----:B------:R0:W-:Y:S01]  /*6c60*/  UTMACMDFLUSH ;  /* 0x00000000000079b7 */ /* 0x0001e20000000000 */
[----:B--2---:R-:W-:Y:S04]  /*6c70*/  DEPBAR.LE SB0, 0x1 ;  /* 0x000080400000791a */ /* 0x004fe80000000000 */
.L_x_107:
[----:B------:R-:W-:Y:S05]  /*6c80*/  BSYNC.RECONVERGENT B0 ;  /* 0x0000000000007941 */ /* 0x000fea0003800200 */
.L_x_106:
[----:B------:R-:W-:Y:S06]  /*6c90*/  BAR.SYNC.DEFER_BLOCKING 0x1, 0x80 ;  /* 0x0042000000007b1d */ /* 0x000fec0000010000 */
[----:B------:R-:W2:Y:S01]  /*6ca0*/  @P6 SYNCS.PHASECHK.TRANS64.TRYWAIT P0, [R109+URZ+0x80], R110 ;  /* 0x0000806e6d0065a7 */ /* 0x000ea200080011ff */
[----:B------:R-:W-:Y:S01]  /*6cb0*/  BSSY B1, `(.L_x_108) ;  /* 0x0000020000017945 */ /* 0x000fe20003800000 */
[----:B--2---:R-:W-:Y:S03]  /*6cc0*/  @P6 SEL R102, RZ, 0x1, !P0 ;  /* 0x00000001ff666807 */ /* 0x004fe60004000000 */
[----:B------:R-:W-:Y:S05]  /*6cd0*/  @!P6 BRA `(.L_x_109) ;  /* 0x000000000074e947 */ /* 0x000fea0003800000 */
[----:B------:R-:W-:Y:S01]  /*6ce0*/  ISETP.NE.AND P1, PT, R103, RZ, PT ;  /* 0x000000ff6700720c */ /* 0x000fe20003f25270 */
[----:B------:R-:W2:Y:S01]  /*6cf0*/  S2R R0, SR_CgaCtaId ;  /* 0x0000000000007919 */ /* 0x000ea20000008800 */
[----:B------:R-:W-:Y:S01]  /*6d00*/  ISETP.NE.AND P0, PT, R102, RZ, PT ;  /* 0x000000ff6600720c */ /* 0x000fe20003f05270 */
[----:B------:R-:W-:Y:S10]  /*6d10*/  BSSY B0, `(.L_x_110) ;  /* 0x0000008000007945 */ /* 0x000ff40003800000 */
[----:B------:R-:W-:Y:S05]  /*6d20*/  @P1 IMAD R2, R90, 0x1000, R71 ;  /* 0x000010005a021824 */ /* 0x000fea00078e0247 */
[----:B------:R-:W-:Y:S05]  /*6d30*/  @P1 IADD3 R3, PT, PT, R2, UR44, RZ ;  /* 0x0000002c02031c10 */ /* 0x000fea000fffe0ff */
[----:B------:R-:W-:Y:S01]  /*6d40*/  @P1 IMAD.IADD R3, R3, 0x1, R108 ;  /* 0x0000000103031824 */ /* 0x000fe200078e026c */
[----:B------:R-:W-:Y:S06]  /*6d50*/  @P0 BRA `(.L_x_111) ;  /* 0x00000000000c0947 */ /* 0x000fec0003800000 */
[----:B------:R-:W-:Y:S04]  /*6d60*/  SHF.L.U32 R4, R89, 0x1f, RZ ;  /* 0x0000001f59047819 */ /* 0x000fe800000006ff */
[----:B------:R-:W3:Y:S02]  /*6d70*/  SYNCS.PHASECHK.TRANS64.TRYWAIT P0, [R109+URZ+0x80], R4 ;  /* 0x000080046d0075a7 */ /* 0x000ee400080011ff */
[----:B---3--:R-:W-:Y:S05]  /*6d80*/  @!P0 BRA `(.L_x_112) ;  /* 0x0000001800108947 */ /* 0x008fea0003800000 */
.L_x_111:
[----:B------:R-:W-:Y:S05]  /*6d90*/  BSYNC B0 ;  /* 0x0000000000007941 */ /* 0x000fea0003800000 */
.L_x_110:
[----:B------:R-:W-:Y:S01]  /*6da0*/  ISETP.NE.AND P0, PT, R103, RZ, PT ;  /* 0x000000ff6700720c */ /* 0x000fe20003f05270 */
[----:B---3--:R-:W-:Y:S02]  /*6db0*/  VIADD R109, R109, 0x90 ;  /* 0x000000906d6d7836 */ /* 0x008fe40000000000 */
[----:B------:R-:W-:Y:S03]  /*6dc0*/  VIADD R90, R90, 0x1 ;  /* 0x000000015a5a7836 */ /* 0x000fe60000000000 */
[----:B--2---:R-:W-:Y:S07]  /*6dd0*/  PRMT R0, R0, 0x654, R109 ;  /* 0x0000065400007816 */ /* 0x004fee000000006d */
[----:B------:R2:W3:Y:S04]  /*6de0*/  @P0 LDS.128 R72, [R2+UR44+0x200] ;  /* 0x0002002c02480984 */ /* 0x0004e80008000c00 */
[----:B------:R2:W4:Y:S01]  /*6df0*/  @P0 LDS.128 R76, [R3+0x210] ;  /* 0x00021000034c0984 */ /* 0x0005220000000c00 */
        /* <DEDUP_REMOVED lines=10> */
[----:B--23--:R-:W-:Y:S02]  /*6ea0*/  LOP3.LUT R89, R89, R0, RZ, 0x3c, !PT ;  /* 0x0000000059597212 */ /* 0x00cfe400078e3cff */
.L_x_109:
[----:B------:R-:W-:Y:S05]  /*6eb0*/  BSYNC B1 ;  /* 0x0000000000017941 */ /* 0x000fea0003800000 */
.L_x_108:
[----:B------:R-:W-:Y:S05]  /*6ec0*/  VIADD R0, R39, 0x40 ;  /* 0x0000004027007836 */ /* 0x000fea0000000000 */
[----:B------:R-:W-:Y:S04]  /*6ed0*/  SHF.R.U32.HI R0, RZ, 0x15, R0 ;  /* 0x00000015ff007819 */ /* 0x000fe80000011600 */
[----:B------:R-:W-:Y:S11]  /*6ee0*/  LOP3.LUT P0, RZ, R0, 0x3, R85, 0x48, !PT ;  /* 0x0000000300ff7812 */ /* 0x000ff60007804855 */
[----:B------:R-:W-:Y:S02]  /*6ef0*/  @!UPT UIADD3 URZ, UPT, UPT, URZ, URZ, URZ ;  /* 0x000000fffffff290 */ /* 0x000fe4000fffe0ff */
[----:B------:R-:W-:Y:S05]  /*6f00*/  @!P0 BRA `(.L_x_113) ;  /* 0x0000000000408947 */ /* 0x000fea0003800000 */
[----:B------:R-:W2:Y:S01]  /*6f10*/  LDCU.64 UR8, c[0x4][0x70] ;  /* 0x01000e00ff0877ac */ /* 0x000ea20008000a00 */
[----:B------:R-:W-:Y:S01]  /*6f20*/  MOV R3, 0x0 ;  /* 0x0000000000037802 */ /* 0x000fe20000000f00 */
[----:B------:R-:W-:Y:S02]  /*6f30*/  HFMA2 R12, -RZ, RZ, 0, 5.9604644775390625e-08 ;  /* 0x00000001ff0c7431 */ /* 0x000fe400000001ff */
[----:B------:R-:W-:Y:S02]  /*6f40*/  IMAD.MOV.U32 R8, RZ, RZ, 0x192 ;  /* 0x00000192ff087424 */ /* 0x000fe400078e00ff */
[----:B------:R-:W-:Y:S01]  /*6f50*/  IMAD.MOV.U32 R13, RZ, RZ, RZ ;  /* 0x000000ffff0d7224 */ /* 0x000fe200078e00ff */
[----:B------:R-:W3:Y:S01]  /*6f60*/  LDCU.64 UR6, c[0x4][0x78] ;  /* 0x01000f00ff0677ac */ /* 0x000ee20008000a00 */
[----:B------:R-:W1:Y:S01]  /*6f70*/  LDC.64 R2, c[0x4][R3] ;  /* 0x0100000003027b82 */ /* 0x000e620000000a00 */
[----:B------:R-:W5:Y:S01]  /*6f80*/  LDCU.64 UR4, c[0x4][0x10] ;  /* 0x01000200ff0477ac */ /* 0x000f620008000a00 */
[----:B--2---:R-:W-:Y:S01]  /*6f90*/  MOV R5, UR9 ;  /* 0x0000000900057c02 */ /* 0x004fe20008000f00 */
[----:B------:R-:W-:Y:S01]  /*6fa0*/  IMAD.U32 R4, RZ, RZ, UR8 ;  /* 0x00000008ff047e24 */ /* 0x000fe2000f8e00ff */
[----:B---3--:R-:W-:Y:S01]  /*6fb0*/  MOV R7, UR7 ;  /* 0x0000000700077c02 */ /* 0x008fe20008000f00 */
[----:B------:R-:W-:Y:S01]  /*6fc0*/  IMAD.U32 R6, RZ, RZ, UR6 ;  /* 0x00000006ff067e24 */ /* 0x000fe2000f8e00ff */
[----:B-----5:R-:W-:Y:S01]  /*6fd0*/  MOV R11, UR5 ;  /* 0x00000005000b7c02 */ /* 0x020fe20008000f00 */
[----:B------:R-:W-:Y:S02]  /*6fe0*/  IMAD.U32 R10, RZ, RZ, UR4 ;  /* 0x00000004ff0a7e24 */ /* 0x000fe4000f8e00ff */
[----:B------:R-:W-:Y:S07]  /*6ff0*/  LEPC R20, `(.L_x_113) ;  /* 0x000000001014794e */ /* 0x000fee0000000000 */
[----:B-1--4-:R-:W-:Y:S05]  /*7000*/  CALL.ABS.NOINC R2 ;  /* 0x0000000002007343 */ /* 0x012fea0003c00000 */
.L_x_113:
[----:B------:R-:W-:Y:S01]  /*7010*/  ISETP.NE.AND P0, PT, R95, RZ, PT ;  /* 0x000000ff5f00720c */ /* 0x000fe20003f05270 */
[----:B------:R-:W-:Y:S05]  /*7020*/  WARPSYNC.ALL ;  /* 0x0000000000007948 */ /* 0x000fea0003800000 */
[----:B------:R-:W-:Y:S01]  /*7030*/  R2UR UR4, R39 ;  /* 0x00000000270472ca */ /* 0x000fe200000e0000 */
[----:B------:R-:W2:Y:S01]  /*7040*/  S2UR UR6, SR_CgaCtaId ;  /* 0x00000000000679c3 */ /* 0x000ea20000008800 */
[-C--:B------:R-:W-:Y:S01]  /*7050*/  F2FP.F16.E5M2.UNPACK_B R42, R72.reuse ;  /* 0x00000048ff2a723e */ /* 0x080fe200020004ff */
[----:B------:R-:W-:Y:S01]  /*7060*/  BSSY.RECONVERGENT B0, `(.L_x_114) ;  /* 0x000009c000007945 */ /* 0x000fe20003800200 */
[----:B------:R-:W-:Y:S02]  /*7070*/  F2FP.F16.E5M2.UNPACK_B R72, R72.H1 ;  /* 0x00000048ff48723e */ /* 0x000fe400030004ff */
[-C--:B------:R-:W-:Y:S01]  /*7080*/  F2FP.F16.E5M2.UNPACK_B R46, R73.reuse ;  /* 0x00000049ff2e723e */ /* 0x080fe200020004ff */
[--C-:B------:R-:W-:Y:S01]  /*7090*/  HADD2.F32 R40, -RZ, R42.reuse.H0_H0 ;  /* 0x2000002aff287230 */ /* 0x100fe20000004100 */
[----:B------:R-:W-:Y:S01]  /*70a0*/  F2FP.F16.E5M2.UNPACK_B R73, R73.H1 ;  /* 0x00000049ff49723e */ /* 0x000fe200030004ff */
[----:B------:R-:W-:Y:S01]  /*70b0*/  HADD2.F32 R42, -RZ, R42.H1_H1 ;  /* 0x3000002aff2a7230 */ /* 0x000fe20000004100 */
[-C--:B------:R-:W-:Y:S01]  /*70c0*/  F2FP.F16.E5M2.UNPACK_B R50, R74.reuse ;  /* 0x0000004aff32723e */ /* 0x080fe200020004ff */
[----:B------:R-:W-:Y:S01]  /*70d0*/  HADD2.F32 R43, -RZ, R72.H0_H0 ;  /* 0x20000048ff2b7230 */ /* 0x000fe20000004100 */
[----:B------:R-:W-:Y:S01]  /*70e0*/  F2FP.F16.E5M2.UNPACK_B R74, R74.H1 ;  /* 0x0000004aff4a723e */ /* 0x000fe200030004ff */
[----:B------:R-:W-:Y:S01]  /*70f0*/  LDTM.16dp32bit_t0_t15.x32 R4, tmem[UR4+0x40] ;  /* 0x00004004000479ee */ /* 0x000fe20008a80000 */
[----:B------:R-:W3:Y:S01]  /*7100*/  LDTM.16dp32bit_t16_t31.x32 R4, tmem[UR4+0x60] ;  /* 0x00006004000479ee */ /* 0x000ee20008aa0000 */
[----:B------:R-:W-:Y:S01]  /*7110*/  NOP ;  /* 0x0000000000007918 */ /* 0x000fe20000000000 */
[--C-:B------:R-:W-:Y:S01]  /*7120*/  HADD2.F32 R45, -RZ, R46.reuse.H0_H0 ;  /* 0x2000002eff2d7230 */ /* 0x100fe20000004100 */
[----:B------:R-:W-:Y:S01]  /*7130*/  R2UR UR5, R100 ;  /* 0x00000000640572ca */ /* 0x000fe200000e0000 */
[----:B------:R-:W-:Y:S01]  /*7140*/  HADD2.F32 R46, -RZ, R46.H1_H1 ;  /* 0x3000002eff2e7230 */ /* 0x000fe20000004100 */
[----:B------:R-:W-:Y:S01]  /*7150*/  F2FP.F16.E5M2.UNPACK_B R54, R75 ;  /* 0x0000004bff36723e */ /* 0x000fe200020004ff */
[--C-:B------:R-:W-:Y:S01]  /*7160*/  HADD2.F32 R49, -RZ, R50.reuse.H0_H0 ;  /* 0x20000032ff317230 */ /* 0x100fe20000004100 */
[----:B----4-:R-:W-:Y:S01]  /*7170*/  F2FP.F16.E5M2.UNPACK_B R58, R76 ;  /* 0x0000004cff3a723e */ /* 0x010fe200020004ff */
[----:B------:R-:W-:Y:S01]  /*7180*/  HADD2.F32 R50, -RZ, R50.H1_H1 ;  /* 0x30000032ff327230 */ /* 0x000fe20000004100 */
[----:B------:R-:W-:Y:S01]  /*7190*/  F2FP.F16.E5M2.UNPACK_B R62, R77 ;  /* 0x0000004dff3e723e */ /* 0x000fe200020004ff */
[--C-:B------:R-:W-:Y:S01]  /*71a0*/  HADD2.F32 R53, -RZ, R54.reuse.H0_H0 ;  /* 0x20000036ff357230 */ /* 0x100fe20000004100 */
[----:B------:R-:W-:Y:S01]  /*71b0*/  F2FP.F16.E5M2.UNPACK_B R66, R78 ;  /* 0x0000004eff42723e */ /* 0x000fe200020004ff */
[----:B------:R-:W-:Y:S01]  /*71c0*/  HADD2.F32 R54, -RZ, R54.H1_H1 ;  /* 0x30000036ff367230 */ /* 0x000fe20000004100 */
[----:B------:R-:W-:Y:S01]  /*71d0*/  F2FP.F16.E5M2.UNPACK_B R69, R79 ;  /* 0x0000004fff45723e */ /* 0x000fe200020004ff */
[--C-:B------:R-:W-:Y:S01]  /*71e0*/  HADD2.F32 R57, -RZ, R58.reuse.H0_H0 ;  /* 0x2000003aff397230 */ /* 0x100fe20000004100 */
[----:B------:R-:W-:Y:S01]  /*71f0*/  F2FP.F16.E5M2.UNPACK_B R75, R75.H1 ;  /* 0x0000004bff4b723e */ /* 0x000fe200030004ff */
[----:B------:R-:W-:Y:S01]  /*7200*/  UIADD3 UR4, UPT, UPT, UR5, 0xf0, URZ ;  /* 0x000000f005047890 */ /* 0x000fe2000fffe0ff */
[----:B------:R-:W-:Y:S01]  /*7210*/  HADD2.F32 R59, -RZ, R58.H1_H1 ;  /* 0x3000003aff3b7230 */ /* 0x000fe20000004100 */
[----:B------:R-:W-:Y:S01]  /*7220*/  F2FP.F16.E5M2.UNPACK_B R76, R76.H1 ;  /* 0x0000004cff4c723e */ /* 0x000fe200030004ff */
[--C-:B------:R-:W-:Y:S01]  /*7230*/  HADD2.F32 R61, -RZ, R62.reuse.H0_H0 ;  /* 0x2000003eff3d7230 */ /* 0x100fe20000004100 */
[----:B------:R-:W-:Y:S01]  /*7240*/  F2FP.F16.E5M2.UNPACK_B R77, R77.H1 ;  /* 0x0000004dff4d723e */ /* 0x000fe200030004ff */
[----:B------:R-:W-:Y:S01]  /*7250*/  HADD2.F32 R62, -RZ, R62.H1_H1 ;  /* 0x3000003eff3e7230 */ /* 0x000fe20000004100 */
[----:B------:R-:W-:Y:S01]  /*7260*/  F2FP.F16.E5M2.UNPACK_B R78, R78.H1 ;  /* 0x0000004eff4e723e */ /* 0x000fe200030004ff */
[--C-:B------:R-:W-:Y:S01]  /*7270*/  HADD2.F32 R65, -RZ, R66.reuse.H0_H0 ;  /* 0x20000042ff417230 */ /* 0x100fe20000004100 */
[----:B--2---:R-:W-:Y:S01]  /*7280*/  UPRMT UR4, UR6, 0x654, UR4 ;  /* 0x0000065406047896 */ /* 0x004fe20008000004 */
        /* <DEDUP_REMOVED lines=8> */
[----:B------:R-:W-:Y:S01]  /*7310*/  SYNCS.ARRIVE.TRANS64.RED.A1T0 RZ, [UR4], RZ ;  /* 0x000000ffffff79a7 */ /* 0x000fe20008100404 */
        /* <DEDUP_REMOVED lines=15> */
[--C-:B------:R-:W-:Y:S02]  /*7410*/  HADD2.F32 R47, -RZ, R73.reuse.H0_H0 ;  /* 0x20000049ff2f7230 */ /* 0x100fe40000004100 */
[C---:B------:R-:W-:Y:S01]  /*7420*/  FMUL R10, R38.reuse, R10 ;  /* 0x0000000a260a7220 */ /* 0x040fe20000400000 */
[C---:B------:R-:W-:Y:S01]  /*7430*/  FFMA R6, R41.reuse, R43, R6 ;  /* 0x0000002b29067223 */ /* 0x040fe20000000006 */
[----:B------:R-:W-:Y:S02]  /*7440*/  HADD2.F32 R48, -RZ, R73.H1_H1 ;  /* 0x30000049ff307230 */ /* 0x000fe40000004100 */
[C---:B------:R-:W-:Y:S01]  /*7450*/  FFMA R7, R41.reuse, R44, R7 ;  /* 0x0000002c29077223 */ /* 0x040fe20000000007 */
[C---:B------:R-:W-:Y:S01]  /*7460*/  FFMA R8, R41.reuse, R45, R8 ;  /* 0x0000002d29087223 */ /* 0x040fe20000000008 */
[C---:B------:R-:W-:Y:S01]  /*7470*/  FFMA R9, R41.reuse, R46, R9 ;  /* 0x0000002e29097223 */ /* 0x040fe20000000009 */
[----:B------:R-:W-:Y:S01]  /*7480*/  FFMA R10, R41, R47, R10 ;  /* 0x0000002f290a7223 */ /* 0x000fe2000000000a */
[----:B------:R-:W-:Y:S01]  /*7490*/  HADD2.F32 R43, -RZ, R69.H0_H0 ;  /* 0x20000045ff2b7230 */ /* 0x000fe20000004100 */
[----:B-1----:R-:W-:Y:S01]  /*74a0*/  F2FP.SATFINITE.E5M2.F32.PACK_AB_MERGE_C R96, R7, R6, RZ ;  /* 0x000000060760723e */ /* 0x002fe200048060ff */
[C---:B------:R-:W-:Y:S01]  /*74b0*/  FMUL R11, R38.reuse, R11 ;  /* 0x0000000b260b7220 */ /* 0x040fe20000400000 */
[--C-:B------:R-:W-:Y:S02]  /*74c0*/  HADD2.F32 R51, -RZ, R74.reuse.H0_H0 ;  /* 0x2000004aff337230 */ /* 0x100fe40000004100 */
[C---:B------:R-:W-:Y:S01]  /*74d0*/  FMUL R14, R38.reuse, R14 ;  /* 0x0000000e260e7220 */ /* 0x040fe20000400000 */
[----:B------:R-:W-:Y:S01]  /*74e0*/  HADD2.F32 R52, -RZ, R74.H1_H1 ;  /* 0x3000004aff347230 */ /* 0x000fe20000004100 */
[----:B------:R-:W-:Y:S01]  /*74f0*/  F2FP.SATFINITE.E5M2.F32.PACK_AB_MERGE_C R96, R5, R4, R96 ;  /* 0x000000040560723e */ /* 0x000fe20004806060 */
[C---:B------:R-:W-:Y:S01]  /*7500*/  FFMA R11, R41.reuse, R48, R11 ;  /* 0x00000030290b7223 */ /* 0x040fe2000000000b */
[C---:B------:R-:W-:Y:S01]  /*7510*/  FFMA R12, R41.reuse, R49, R12 ;  /* 0x00000031290c7223 */ /* 0x040fe2000000000c */
[C---:B------:R-:W-:Y:S01]  /*7520*/  FFMA R13, R41.reuse, R50, R13 ;  /* 0x00000032290d7223 */ /* 0x040fe2000000000d */
[----:B------:R-:W-:Y:S01]  /*7530*/  FFMA R14, R41, R51, R14 ;  /* 0x00000033290e7223 */ /* 0x000fe2000000000e */
[C---:B------:R-:W-:Y:S01]  /*7540*/  FMUL R15, R38.reuse, R15 ;  /* 0x0000000f260f7220 */ /* 0x040fe20000400000 */
[----:B------:R-:W-:Y:S01]  /*7550*/  F2FP.F16.E5M2.UNPACK_B R79, R79.H1 ;  /* 0x0000004fff4f723e */ /* 0x000fe200030004ff */
[--C-:B------:R-:W-:Y:S01]  /*7560*/  HADD2.F32 R55, -RZ, R75.reuse.H0_H0 ;  /* 0x2000004bff377230 */ /* 0x100fe20000004100 */
[----:B------:R-:W-:Y:S01]  /*7570*/  F2FP.SATFINITE.E5M2.F32.PACK_AB_MERGE_C R97, R11, R10, RZ ;  /* 0x0000000a0b61723e */ /* 0x000fe200048060ff */
[C---:B------:R-:W-:Y:S01]  /*7580*/  FFMA R15, R41.reuse, R52, R15 ;  /* 0x00000034290f7223 */ /* 0x040fe2000000000f */
[C---:B------:R-:W-:Y:S01]  /*7590*/  FFMA R16, R41.reuse, R53, R16 ;  /* 0x0000003529107223 */ /* 0x040fe20000000010 */
[----:B------:R-:W-:Y:S01]  /*75a0*/  FFMA R17, R41, R54, R17 ;  /* 0x0000003629117223 */ /* 0x000fe20000000011 */
[----:B------:R-:W-:Y:S01]  /*75b0*/  F2FP.SATFINITE.E5M2.F32.PACK_AB_MERGE_C R97, R9, R8, R97 ;  /* 0x000000080961723e */ /* 0x000fe20004806061 */
[----:B------:R-:W-:Y:S01]  /*75c0*/  HADD2.F32 R56, -RZ, R75.H1_H1 ;  /* 0x3000004bff387230 */ /* 0x000fe20000004100 */
[----:B------:R-:W-:Y:S01]  /*75d0*/  F2FP.SATFINITE.E5M2.F32.PACK_AB_MERGE_C R98, R15, R14, RZ ;  /* 0x0000000e0f62723e */ /* 0x000fe200048060ff */
[C---:B------:R-:W-:Y:S01]  /*75e0*/  FMUL R18, R38.reuse, R18 ;  /* 0x0000001226127220 */ /* 0x040fe20000400000 */
[C---:B------:R-:W-:Y:S01]  /*75f0*/  FMUL R19, R38.reuse, R19 ;  /* 0x0000001326137220 */ /* 0x040fe20000400000 */
[--C-:B------:R-:W-:Y:S02]  /*7600*/  HADD2.F32 R58, -RZ, R76.reuse.H0_H0 ;  /* 0x2000004cff3a7230 */ /* 0x100fe40000004100 */
[C---:B------:R-:W-:Y:S01]  /*7610*/  FMUL R3, R38.reuse, R22 ;  /* 0x0000001626037220 */ /* 0x040fe20000400000 */
[C---:B------:R-:W-:Y:S01]  /*7620*/  FFMA R18, R41.reuse, R55, R18 ;  /* 0x0000003729127223 */ /* 0x040fe20000000012 */
[----:B------:R-:W-:Y:S02]  /*7630*/  HADD2.F32 R60, -RZ, R76.H1_H1 ;  /* 0x3000004cff3c7230 */ /* 0x000fe40000004100 */
        /* <DEDUP_REMOVED lines=42> */
[----:B------:R-:W-:Y:S03]  /*78e0*/  IADD3 R70, PT, PT, R36, 0x1, RZ ;  /* 0x0000000124467810 */ /* 0x000fe60007ffe0ff */
        /* <DEDUP_REMOVED lines=10> */
[----:B------:R-:W-:Y:S02]  /*7990*/  UIADD3 UR9, UPT, UPT, UR49, 0x40, URZ ;  /* 0x0000004031097890 */ /* 0x000fe4000fffe0ff */
[----:B------:R-:W-:Y:S01]  /*79a0*/  UIADD3 UR8, UPT, UPT, UR44, 0x3200, URZ ;  /* 0x000032002c087890 */ /* 0x000fe2000fffe0ff */
[----:B------:R-:W-:Y:S01]  /*79b0*/  UMOV UR10, UR50 ;  /* 0x00000032000a7c82 */ /* 0x000fe20008000000 */
[----:B------:R-:W-:Y:S01]  /*79c0*/  UMOV UR11, UR36 ;  /* 0x00000024000b7c82 */ /* 0x000fe20008000000 */
[----:B--2---:R-:W-:Y:S04]  /*79d0*/  UIADD3 UR4, UP0, UPT, UR6, 0x680, URZ ;  /* 0x0000068006047890 */ /* 0x004fe8000ff1e0ff */
[----:B------:R-:W-:Y:S09]  /*79e0*/  UIADD3.X UR5, UPT, UPT, URZ, UR7, URZ, UP0, !UPT ;  /* 0x00000007ff057290 */ /* 0x000ff200087fe4ff */
[----:B------:R2:W-:Y:S01]  /*79f0*/  UTMASTG.3D [UR8], [UR4] ;  /* 0x00000008040073b5 */ /* 0x0005e20008010000 */
[----:B------:R0:W-:Y:S01]  /*7a00*/  UTMACMDFLUSH ;  /* 0x00000000000079b7 */ /* 0x0001e20000000000 */
[----:B--2---:R-:W-:Y:S04]  /*7a10*/  DEPBAR.LE SB0, 0x1 ;  /* 0x000080400000791a */ /* 0x004fe80000000000 */
.L_x_115:
[----:B------:R-:W-:Y:S05]  /*7a20*/  BSYNC.RECONVERGENT B0 ;  /* 0x0000000000007941 */ /* 0x000fea0003800200 */
.L_x_114:
[----:B------:R-:W-:Y:S01]  /*7a30*/  BAR.SYNC.DEFER_BLOCKING 0x1, 0x80 ;  /* 0x0042000000007b1d */ /* 0x000fe20000010000 */
[----:B------:R-:W-:Y:S01]  /*7a40*/  ISETP.NE.AND P0, PT, R87, 0x2, PT ;  /* 0x000000025700780c */ /* 0x000fe20003f05270 */
[----:B------:R-:W-:Y:S01]  /*7a50*/  UISETP.NE.AND UP0, UPT, UR45, URZ, UPT ;  /* 0x000000ff2d00728c */ /* 0x000fe2000bf05270 */
[----:B------:R-:W-:Y:S01]  /*7a60*/  ISETP.NE.AND P1, PT, R70, 0x4, PT ;  /* 0x000000044600780c */ /* 0x000fe20003f25270 */
[----:B------:R-:W-:Y:S01]  /*7a70*/  UIADD3 UR20, UPT, UPT, UR37, UR59, URZ ;  /* 0x0000003b25147290 */ /* 0x000fe2000fffe0ff */
[----:B------:R-:W-:Y:S01]  /*7a80*/  SEL R0, RZ, 0x1, P0 ;  /* 0x00000001ff007807 */ /* 0x000fe20000000000 */
[----:B------:R-:W-:Y:S01]  /*7a90*/  UIADD3 UR16, UPT, UPT, UR38, UR62, URZ ;  /* 0x0000003e26107290 */ /* 0x000fe2000fffe0ff */
[----:B------:R-:W-:Y:S02]  /*7aa0*/  SEL R3, RZ, 0x1, P1 ;  /* 0x00000001ff037807 */ /* 0x000fe40000800000 */
[----:B------:R-:W-:Y:S02]  /*7ab0*/  LOP3.LUT R91, R91, R0, RZ, 0x3c, !PT ;  /* 0x000000005b5b7212 */ /* 0x000fe400078e3cff */
[----:B------:R-:W-:Y:S02]  /*7ac0*/  LOP3.LUT R92, R92, R3, RZ, 0x3c, !PT ;  /* 0x000000035c5c7212 */ /* 0x000fe400078e3cff */
[----:B------:R-:W-:Y:S02]  /*7ad0*/  SEL R87, R87, RZ, P0 ;  /* 0x000000ff57577207 */ /* 0x000fe40000000000 */
[----:B------:R-:W-:Y:S01]  /*7ae0*/  SEL R36, R70, RZ, P1 ;  /* 0x000000ff46247207 */ /* 0x000fe20000800000 */
[----:B------:R-:W-:Y:S01]  /*7af0*/  UMOV UR36, UR58 ;  /* 0x0000003a00247c82 */ /* 0x000fe20008000000 */
[----:B------:R-:W-:Y:S05]  /*7b00*/  BRA.U UP0, `(.L_x_116) ;  /* 0xffffffd500987547 */ /* 0x000fea000b83ffff */
[----:B------:R-:W-:Y:S05]  /*7b10*/  EXIT ;  /* 0x000000000000794d */ /* 0x000fea0003800000 */
.L_x_25:
[----:B--2---:R2:W3:Y:S02]  /*7b20*/  SYNCS.PHASECHK.TRANS64.TRYWAIT P0, [R0+URZ+0x120], R3 ;  /* 0x00012003000075a7 */ /* 0x0044e400080011ff */
[----:B---3--:R-:W-:Y:S05]  /*7b30*/  @!P0 NANOSLEEP.SYNCS 0x989680 ;  /* 0x009896800000895d */ /* 0x008fea0003900000 */
[----:B------:R-:W3:Y:S02]  /*7b40*/  @!P0 SYNCS.PHASECHK.TRANS64 P0, [R0+URZ+0x120], R3 ;  /* 0x00012003000085a7 */ /* 0x000ee400080010ff */
[----:B---3--:R-:W-:Y:S05]  /*7b50*/  @!P0 BRA `(.L_x_25) ;  /* 0xfffffffc00f08947 */ /* 0x008fea000383ffff */
[----:B------:R-:W-:Y:S05]  /*7b60*/  BRA `(.L_x_117) ;  /* 0xffffff9c006c7947 */ /* 0x000fea000383ffff */
.L_x_28:
[----:B--2---:R-:W-:-:S07]  /*7b70*/  MOV R0, UR33 ;  /* 0x0000002100007c02 */ /* 0x004fce0008000f00 */
.L_x_118:
[----:B--2---:R2:W3:Y:S02]  /*7b80*/  SYNCS.PHASECHK.TRANS64.TRYWAIT P0, [R0+URZ+0x40], R3 ;  /* 0x00004003000075a7 */ /* 0x0044e400080011ff */
[----:B---3--:R-:W-:Y:S05]  /*7b90*/  @!P0 NANOSLEEP.SYNCS 0x989680 ;  /* 0x009896800000895d */ /* 0x008fea0003900000 */
[----:B------:R-:W3:Y:S02]  /*7ba0*/  @!P0 SYNCS.PHASECHK.TRANS64 P0, [R0+URZ+0x40], R3 ;  /* 0x00004003000085a7 */ /* 0x000ee400080010ff */
[----:B---3--:R-:W-:Y:S05]  /*7bb0*/  @!P0 BRA `(.L_x_118) ;  /* 0xfffffffc00f08947 */ /* 0x008fea000383ffff */
[----:B------:R-:W-:Y:S05]  /*7bc0*/  BRA `(.L_x_27) ;  /* 0xffffff9c00ac7947 */ /* 0x000fea000383ffff */
.L_x_35:
[----:B-1----:R-:W-:-:S07]  /*7bd0*/  MOV R0, UR17 ;  /* 0x0000001100007c02 */ /* 0x002fce0008000f00 */
.L_x_119:
[----:B-1----:R1:W2:Y:S02]  /*7be0*/  SYNCS.PHASECHK.TRANS64.TRYWAIT P0, [R0+URZ+0x40], R3 ;  /* 0x00004003000075a7 */ /* 0x0022a400080011ff */
[----:B--2---:R-:W-:Y:S05]  /*7bf0*/  @!P0 NANOSLEEP.SYNCS 0x989680 ;  /* 0x009896800000895d */ /* 0x004fea0003900000 */
[----:B------:R-:W2:Y:S02]  /*7c00*/  @!P0 SYNCS.PHASECHK.TRANS64 P0, [R0+URZ+0x40], R3 ;  /* 0x00004003000085a7 */ /* 0x000ea400080010ff */
[----:B--2---:R-:W-:Y:S05]  /*7c10*/  @!P0 BRA `(.L_x_119) ;  /* 0xfffffffc00f08947 */ /* 0x004fea000383ffff */
[----:B------:R-:W-:Y:S05]  /*7c20*/  BRA `(.L_x_34) ;  /* 0xffffffa000687947 */ /* 0x000fea000383ffff */
.L_x_40:
[----:B-1----:R1:W2:Y:S02]  /*7c30*/  SYNCS.PHASECHK.TRANS64.TRYWAIT P0, [R3+URZ+0xb0], R0 ;  /* 0x0000b000030075a7 */ /* 0x0022a400080011ff */
[----:B--2---:R-:W-:Y:S05]  /*7c40*/  @!P0 NANOSLEEP.SYNCS 0x989680 ;  /* 0x009896800000895d */ /* 0x004fea0003900000 */
[----:B------:R-:W2:Y:S02]  /*7c50*/  @!P0 SYNCS.PHASECHK.TRANS64 P0, [R3+URZ+0xb0], R0 ;  /* 0x0000b000030085a7 */ /* 0x000ea400080010ff */
[----:B--2---:R-:W-:Y:S05]  /*7c60*/  @!P0 BRA `(.L_x_40) ;  /* 0xfffffffc00f08947 */ /* 0x004fea000383ffff */
[----:B------:R-:W-:Y:S05]  /*7c70*/  BRA `(.L_x_120) ;  /* 0xffffffa400087947 */ /* 0x000fea000383ffff */
.L_x_44:
[----:B-1----:R-:W-:-:S07]  /*7c80*/  MOV R0, UR4 ;  /* 0x0000000400007c02 */ /* 0x002fce0008000f00 */
.L_x_121:
[----:B-1----:R1:W2:Y:S02]  /*7c90*/  SYNCS.PHASECHK.TRANS64.TRYWAIT P0, [R0+URZ], R3 ;  /* 0x00000003000075a7 */ /* 0x0022a400080011ff */
[----:B--2---:R-:W-:Y:S05]  /*7ca0*/  @!P0 NANOSLEEP.SYNCS 0x989680 ;  /* 0x009896800000895d */ /* 0x004fea0003900000 */
[----:B------:R-:W2:Y:S02]  /*7cb0*/  @!P0 SYNCS.PHASECHK.TRANS64 P0, [R0+URZ], R3 ;  /* 0x00000003000085a7 */ /* 0x000ea400080010ff */
[----:B--2---:R-:W-:Y:S05]  /*7cc0*/  @!P0 BRA `(.L_x_121) ;  /* 0xfffffffc00f08947 */ /* 0x004fea000383ffff */
[----:B------:R-:W-:Y:S05]  /*7cd0*/  BRA `(.L_x_122) ;  /* 0xffffffa800ac7947 */ /* 0x000fea000383ffff */
.L_x_45:
[----:B------:R-:W-:-:S07]  /*7ce0*/  MOV R0, UR5 ;  /* 0x0000000500007c02 */ /* 0x000fce0008000f00 */
.L_x_123:
[----:B-1----:R1:W2:Y:S02]  /*7cf0*/  SYNCS.PHASECHK.TRANS64.TRYWAIT P0, [R0+URZ], R3 ;  /* 0x00000003000075a7 */ /* 0x0022a400080011ff */
[----:B--2---:R-:W-:Y:S05]  /*7d00*/  @!P0 NANOSLEEP.SYNCS 0x989680 ;  /* 0x009896800000895d */ /* 0x004fea0003900000 */
[----:B------:R-:W2:Y:S02]  /*7d10*/  @!P0 SYNCS.PHASECHK.TRANS64 P0, [R0+URZ], R3 ;  /* 0x00000003000085a7 */ /* 0x000ea400080010ff */
[----:B--2---:R-:W-:Y:S05]  /*7d20*/  @!P0 BRA `(.L_x_123) ;  /* 0xfffffffc00f08947 */ /* 0x004fea000383ffff */
[----:B------:R-:W-:Y:S05]  /*7d30*/  BRA `(.L_x_124) ;  /* 0xffffffa800b87947 */ /* 0x000fea000383ffff */
.L_x_46:
[----:B------:R-:W-:-:S07]  /*7d40*/  MOV R0, UR5 ;  /* 0x0000000500007c02 */ /* 0x000fce0008000f00 */
.L_x_125:
[----:B-1----:R1:W2:Y:S02]  /*7d50*/  SYNCS.PHASECHK.TRANS64.TRYWAIT P0, [R0+URZ], R3 ;  /* 0x00000003000075a7 */ /* 0x0022a400080011ff */
[----:B--2---:R-:W-:Y:S05]  /*7d60*/  @!P0 NANOSLEEP.SYNCS 0x989680 ;  /* 0x009896800000895d */ /* 0x004fea0003900000 */
[----:B------:R-:W2:Y:S02]  /*7d70*/  @!P0 SYNCS.PHASECHK.TRANS64 P0, [R0+URZ], R3 ;  /* 0x00000003000085a7 */ /* 0x000ea400080010ff */
[----:B--2---:R-:W-:Y:S05]  /*7d80*/  @!P0 BRA `(.L_x_125) ;  /* 0xfffffffc00f08947 */ /* 0x004fea000383ffff */
[----:B------:R-:W-:Y:S05]  /*7d90*/  BRA `(.L_x_126) ;  /* 0xffffffa800c47947 */ /* 0x000fea000383ffff */
.L_x_47:
[----:B------:R-:W-:-:S07]  /*7da0*/  MOV R0, UR5 ;  /* 0x0000000500007c02 */ /* 0x000fce0008000f00 */
.L_x_127:
[----:B-1----:R1:W2:Y:S02]  /*7db0*/  SYNCS.PHASECHK.TRANS64.TRYWAIT P0, [R0+URZ], R3 ;  /* 0x00000003000075a7 */ /* 0x0022a400080011ff */
[----:B--2---:R-:W-:Y:S05]  /*7dc0*/  @!P0 NANOSLEEP.SYNCS 0x989680 ;  /* 0x009896800000895d */ /* 0x004fea0003900000 */
[----:B------:R-:W2:Y:S02]  /*7dd0*/  @!P0 SYNCS.PHASECHK.TRANS64 P0, [R0+URZ], R3 ;  /* 0x00000003000085a7 */ /* 0x000ea400080010ff */
[----:B--2---:R-:W-:Y:S05]  /*7de0*/  @!P0 BRA `(.L_x_127) ;  /* 0xfffffffc00f08947 */ /* 0x004fea000383ffff */
[----:B------:R-:W-:Y:S05]  /*7df0*/  BRA `(.L_x_128) ;  /* 0xffffffa800d07947 */ /* 0x000fea000383ffff */
.L_x_48:
[----:B------:R-:W-:-:S07]  /*7e00*/  MOV R0, UR5 ;  /* 0x0000000500007c02 */ /* 0x000fce0008000f00 */
.L_x_129:
[----:B-1----:R1:W2:Y:S02]  /*7e10*/  SYNCS.PHASECHK.TRANS64.TRYWAIT P0, [R0+URZ], R3 ;  /* 0x00000003000075a7 */ /* 0x0022a400080011ff */
[----:B--2---:R-:W-:Y:S05]  /*7e20*/  @!P0 NANOSLEEP.SYNCS 0x989680 ;  /* 0x009896800000895d */ /* 0x004fea0003900000 */
[----:B------:R-:W2:Y:S02]  /*7e30*/  @!P0 SYNCS.PHASECHK.TRANS64 P0, [R0+URZ], R3 ;  /* 0x00000003000085a7 */ /* 0x000ea400080010ff */
[----:B--2---:R-:W-:Y:S05]  /*7e40*/  @!P0 BRA `(.L_x_129) ;  /* 0xfffffffc00f08947 */ /* 0x004fea000383ffff */
[----:B------:R-:W-:Y:S05]  /*7e50*/  BRA `(.L_x_130) ;  /* 0xffffffa800dc7947 */ /* 0x000fea000383ffff */
.L_x_49:
[----:B------:R-:W-:-:S07]  /*7e60*/  MOV R0, UR5 ;  /* 0x0000000500007c02 */ /* 0x000fce0008000f00 */
.L_x_131:
[----:B-1----:R1:W2:Y:S02]  /*7e70*/  SYNCS.PHASECHK.TRANS64.TRYWAIT P0, [R0+URZ], R3 ;  /* 0x00000003000075a7 */ /* 0x0022a400080011ff */
[----:B--2---:R-:W-:Y:S05]  /*7e80*/  @!P0 NANOSLEEP.SYNCS 0x989680 ;  /* 0x009896800000895d */ /* 0x004fea0003900000 */
[----:B------:R-:W2:Y:S02]  /*7e90*/  @!P0 SYNCS.PHASECHK.TRANS64 P0, [R0+URZ], R3 ;  /* 0x00000003000085a7 */ /* 0x000ea400080010ff */
[----:B--2---:R-:W-:Y:S05]  /*7ea0*/  @!P0 BRA `(.L_x_131) ;  /* 0xfffffffc00f08947 */ /* 0x004fea000383ffff */
[----:B------:R-:W-:Y:S05]  /*7eb0*/  BRA `(.L_x_132) ;  /* 0xffffffa800e87947 */ /* 0x000fea000383ffff */
.L_x_50:
[----:B------:R-:W-:-:S07]  /*7ec0*/  MOV R0, UR5 ;  /* 0x0000000500007c02 */ /* 0x000fce0008000f00 */
.L_x_133:
[----:B-1----:R1:W2:Y:S02]  /*7ed0*/  SYNCS.PHASECHK.TRANS64.TRYWAIT P0, [R0+URZ], R3 ;  /* 0x00000003000075a7 */ /* 0x0022a400080011ff */
[----:B--2---:R-:W-:Y:S05]  /*7ee0*/  @!P0 NANOSLEEP.SYNCS 0x989680 ;  /* 0x009896800000895d */ /* 0x004fea0003900000 */
[----:B------:R-:W2:Y:S02]  /*7ef0*/  @!P0 SYNCS.PHASECHK.TRANS64 P0, [R0+URZ], R3 ;  /* 0x00000003000085a7 */ /* 0x000ea400080010ff */
[----:B--2---:R-:W-:Y:S05]  /*7f00*/  @!P0 BRA `(.L_x_133) ;  /* 0xfffffffc00f08947 */ /* 0x004fea000383ffff */
[----:B------:R-:W-:Y:S05]  /*7f10*/  BRA `(.L_x_134) ;  /* 0xffffffa800f47947 */ /* 0x000fea000383ffff */
.L_x_53:
[----:B-1----:R1:W2:Y:S02]  /*7f20*/  SYNCS.PHASECHK.TRANS64.TRYWAIT P0, [R2+URZ+0x110], R5 ;  /* 0x00011005020075a7 */ /* 0x0022a400080011ff */
[----:B--2---:R-:W-:Y:S05]  /*7f30*/  @!P0 NANOSLEEP.SYNCS 0x989680 ;  /* 0x009896800000895d */ /* 0x004fea0003900000 */
[----:B------:R-:W2:Y:S02]  /*7f40*/  @!P0 SYNCS.PHASECHK.TRANS64 P0, [R2+URZ+0x110], R5 ;  /* 0x00011005020085a7 */ /* 0x000ea400080010ff */
[----:B--2---:R-:W-:Y:S05]  /*7f50*/  @!P0 BRA `(.L_x_53) ;  /* 0xfffffffc00f08947 */ /* 0x004fea000383ffff */
[----:B------:R-:W-:Y:S05]  /*7f60*/  BRA `(.L_x_135) ;  /* 0xffffffac00587947 */ /* 0x000fea000383ffff */
.L_x_54:
[----:B------:R-:W-:-:S07]  /*7f70*/  MOV R2, UR4 ;  /* 0x0000000400027c02 */ /* 0x000fce0008000f00 */
.L_x_136:
[----:B-1----:R1:W2:Y:S02]  /*7f80*/  SYNCS.PHASECHK.TRANS64.TRYWAIT P0, [R2+URZ+0xc0], R5 ;  /* 0x0000c005020075a7 */ /* 0x0022a400080011ff */
[----:B--2---:R-:W-:Y:S05]  /*7f90*/  @!P0 NANOSLEEP.SYNCS 0x989680 ;  /* 0x009896800000895d */ /* 0x004fea0003900000 */
[----:B------:R-:W2:Y:S02]  /*7fa0*/  @!P0 SYNCS.PHASECHK.TRANS64 P0, [R2+URZ+0xc0], R5 ;  /* 0x0000c005020085a7 */ /* 0x000ea400080010ff */
[----:B--2---:R-:W-:Y:S05]  /*7fb0*/  @!P0 BRA `(.L_x_136) ;  /* 0xfffffffc00f08947 */ /* 0x004fea000383ffff */
[----:B------:R-:W-:Y:S05]  /*7fc0*/  BRA `(.L_x_137) ;  /* 0xffffffac00687947 */ /* 0x000fea000383ffff */
.L_x_55:
[----:B-1----:R1:W2:Y:S02]  /*7fd0*/  SYNCS.PHASECHK.TRANS64.TRYWAIT P1, [R2+URZ+0xb0], R5 ;  /* 0x0000b005020075a7 */ /* 0x0022a400080211ff */
[----:B--2---:R-:W-:Y:S05]  /*7fe0*/  @!P1 NANOSLEEP.SYNCS 0x989680 ;  /* 0x009896800000995d */ /* 0x004fea0003900000 */
[----:B------:R-:W2:Y:S02]  /*7ff0*/  @!P1 SYNCS.PHASECHK.TRANS64 P1, [R2+URZ+0xb0], R5 ;  /* 0x0000b005020095a7 */ /* 0x000ea400080210ff */
[----:B--2---:R-:W-:Y:S05]  /*8000*/  @!P1 BRA `(.L_x_55) ;  /* 0xfffffffc00f09947 */ /* 0x004fea000383ffff */
[----:B------:R-:W-:Y:S05]  /*8010*/  BRA `(.L_x_138) ;  /* 0xffffffac00987947 */ /* 0x000fea000383ffff */
.L_x_58:
[----:B------:R-:W-:-:S07]  /*8020*/  MOV R0, UR4 ;  /* 0x0000000400007c02 */ /* 0x000fce0008000f00 */
.L_x_139:
[----:B-1----:R1:W2:Y:S02]  /*8030*/  SYNCS.PHASECHK.TRANS64.TRYWAIT P0, [R0+URZ+0xc0], R3 ;  /* 0x0000c003000075a7 */ /* 0x0022a400080011ff */
[----:B--2---:R-:W-:Y:S05]  /*8040*/  @!P0 NANOSLEEP.SYNCS 0x989680 ;  /* 0x009896800000895d */ /* 0x004fea0003900000 */
[----:B------:R-:W2:Y:S02]  /*8050*/  @!P0 SYNCS.PHASECHK.TRANS64 P0, [R0+URZ+0xc0], R3 ;  /* 0x0000c003000085a7 */ /* 0x000ea400080010ff */
[----:B--2---:R-:W-:Y:S05]  /*8060*/  @!P0 BRA `(.L_x_139) ;  /* 0xfffffffc00f08947 */ /* 0x004fea000383ffff */
[----:B------:R-:W-:Y:S05]  /*8070*/  BRA `(.L_x_57) ;  /* 0xffffffac00ec7947 */ /* 0x000fea000383ffff */
.L_x_65:
[----:B-1----:R1:W2:Y:S02]  /*8080*/  SYNCS.PHASECHK.TRANS64.TRYWAIT P1, [R0+URZ+0xb0], R5 ;  /* 0x0000b005000075a7 */ /* 0x0022a400080211ff */
[----:B--2---:R-:W-:Y:S05]  /*8090*/  @!P1 NANOSLEEP.SYNCS 0x989680 ;  /* 0x009896800000995d */ /* 0x004fea0003900000 */
[----:B------:R-:W2:Y:S02]  /*80a0*/  @!P1 SYNCS.PHASECHK.TRANS64 P1, [R0+URZ+0xb0], R5 ;  /* 0x0000b005000095a7 */ /* 0x000ea400080210ff */
[----:B--2---:R-:W-:Y:S05]  /*80b0*/  @!P1 BRA `(.L_x_65) ;  /* 0xfffffffc00f09947 */ /* 0x004fea000383ffff */
[----:B------:R-:W-:Y:S05]  /*80c0*/  BRA `(.L_x_140) ;  /* 0xffffffb400647947 */ /* 0x000fea000383ffff */
.L_x_66:
[----:B------:R-:W-:-:S07]  /*80d0*/  MOV R3, UR31 ;  /* 0x0000001f00037c02 */ /* 0x000fce0008000f00 */
.L_x_141:
[----:B-1----:R1:W2:Y:S02]  /*80e0*/  SYNCS.PHASECHK.TRANS64.TRYWAIT P0, [R3+URZ+0xf0], R0 ;  /* 0x0000f000030075a7 */ /* 0x0022a400080011ff */
[----:B--2---:R-:W-:Y:S05]  /*80f0*/  @!P0 NANOSLEEP.SYNCS 0x989680 ;  /* 0x009896800000895d */ /* 0x004fea0003900000 */
[----:B------:R-:W2:Y:S02]  /*8100*/  @!P0 SYNCS.PHASECHK.TRANS64 P0, [R3+URZ+0xf0], R0 ;  /* 0x0000f000030085a7 */ /* 0x000ea400080010ff */
[----:B--2---:R-:W-:Y:S05]  /*8110*/  @!P0 BRA `(.L_x_141) ;  /* 0xfffffffc00f08947 */ /* 0x004fea000383ffff */
[----:B------:R-:W-:Y:S05]  /*8120*/  BRA `(.L_x_142) ;  /* 0xffffffb400b47947 */ /* 0x000fea000383ffff */
.L_x_69:
[----:B------:R-:W-:Y:S07]  /*8130*/  MOV R0, UR5 ;  /* 0x0000000500007c02 */ /* 0x000fee0008000f00 */
.L_x_143:
[----:B-1----:R1:W2:Y:S02]  /*8140*/  SYNCS.PHASECHK.TRANS64.TRYWAIT P0, [R0+URZ], R3 ;  /* 0x00000003000075a7 */ /* 0x0022a400080011ff */
[----:B--2---:R-:W-:Y:S05]  /*8150*/  @!P0 NANOSLEEP.SYNCS 0x989680 ;  /* 0x009896800000895d */ /* 0x004fea0003900000 */
[----:B------:R-:W2:Y:S02]  /*8160*/  @!P0 SYNCS.PHASECHK.TRANS64 P0, [R0+URZ], R3 ;  /* 0x00000003000085a7 */ /* 0x000ea400080010ff */
[----:B--2---:R-:W-:Y:S05]  /*8170*/  @!P0 BRA `(.L_x_143) ;  /* 0xfffffffc00f08947 */ /* 0x004fea000383ffff */
[----:B------:R-:W-:Y:S05]  /*8180*/  BRA `(.L_x_68) ;  /* 0xffffffb400d07947 */ /* 0x000fea000383ffff */
.L_x_72:
[----:B------:R-:W-:-:S07]  /*8190*/  MOV R0, UR4 ;  /* 0x0000000400007c02 */ /* 0x000fce0008000f00 */
.L_x_144:
[----:B--2---:R2:W4:Y:S02]  /*81a0*/  SYNCS.PHASECHK.TRANS64.TRYWAIT P0, [R0+URZ], R3 ;  /* 0x00000003000075a7 */ /* 0x00452400080011ff */
[----:B----4-:R-:W-:Y:S05]  /*81b0*/  @!P0 NANOSLEEP.SYNCS 0x989680 ;  /* 0x009896800000895d */ /* 0x010fea0003900000 */
[----:B------:R-:W4:Y:S02]  /*81c0*/  @!P0 SYNCS.PHASECHK.TRANS64 P0, [R0+URZ], R3 ;  /* 0x00000003000085a7 */ /* 0x000f2400080010ff */
[----:B----4-:R-:W-:Y:S05]  /*81d0*/  @!P0 BRA `(.L_x_144) ;  /* 0xfffffffc00f08947 */ /* 0x010fea000383ffff */
[----:B------:R-:W-:Y:S05]  /*81e0*/  BRA `(.L_x_145) ;  /* 0xffffffb800ac7947 */ /* 0x000fea000383ffff */
.L_x_73:
[----:B------:R-:W-:-:S07]  /*81f0*/  MOV R0, UR5 ;  /* 0x0000000500007c02 */ /* 0x000fce0008000f00 */
.L_x_146:
[----:B-1----:R1:W2:Y:S02]  /*8200*/  SYNCS.PHASECHK.TRANS64.TRYWAIT P0, [R0+URZ], R3 ;  /* 0x00000003000075a7 */ /* 0x0022a400080011ff */
[----:B--2---:R-:W-:Y:S05]  /*8210*/  @!P0 NANOSLEEP.SYNCS 0x989680 ;  /* 0x009896800000895d */ /* 0x004fea0003900000 */
[----:B------:R-:W2:Y:S02]  /*8220*/  @!P0 SYNCS.PHASECHK.TRANS64 P0, [R0+URZ], R3 ;  /* 0x00000003000085a7 */ /* 0x000ea400080010ff */
[----:B--2---:R-:W-:Y:S05]  /*8230*/  @!P0 BRA `(.L_x_146) ;  /* 0xfffffffc00f08947 */ /* 0x004fea000383ffff */
[----:B------:R-:W-:Y:S05]  /*8240*/  BRA `(.L_x_147) ;  /* 0xffffffb800b87947 */ /* 0x000fea000383ffff */
.L_x_74:
[----:B------:R-:W-:-:S07]  /*8250*/  MOV R0, UR5 ;  /* 0x0000000500007c02 */ /* 0x000fce0008000f00 */
.L_x_148:
[----:B-1----:R1:W2:Y:S02]  /*8260*/  SYNCS.PHASECHK.TRANS64.TRYWAIT P0, [R0+URZ], R3 ;  /* 0x00000003000075a7 */ /* 0x0022a400080011ff */
[----:B--2---:R-:W-:Y:S05]  /*8270*/  @!P0 NANOSLEEP.SYNCS 0x989680 ;  /* 0x009896800000895d */ /* 0x004fea0003900000 */
[----:B------:R-:W2:Y:S02]  /*8280*/  @!P0 SYNCS.PHASECHK.TRANS64 P0, [R0+URZ], R3 ;  /* 0x00000003000085a7 */ /* 0x000ea400080010ff */
[----:B--2---:R-:W-:Y:S05]  /*8290*/  @!P0 BRA `(.L_x_148) ;  /* 0xfffffffc00f08947 */ /* 0x004fea000383ffff */
[----:B------:R-:W-:Y:S05]  /*82a0*/  BRA `(.L_x_149) ;  /* 0xffffffb800c47947 */ /* 0x000fea000383ffff */
.L_x_75:
[----:B------:R-:W-:-:S07]  /*82b0*/  MOV R0, UR4 ;  /* 0x0000000400007c02 */ /* 0x000fce0008000f00 */
.L_x_150:
[----:B-1----:R1:W2:Y:S02]  /*82c0*/  SYNCS.PHASECHK.TRANS64.TRYWAIT P0, [R0+URZ], R3 ;  /* 0x00000003000075a7 */ /* 0x0022a400080011ff */
[----:B--2---:R-:W-:Y:S05]  /*82d0*/  @!P0 NANOSLEEP.SYNCS 0x989680 ;  /* 0x009896800000895d */ /* 0x004fea0003900000 */
[----:B------:R-:W2:Y:S02]  /*82e0*/  @!P0 SYNCS.PHASECHK.TRANS64 P0, [R0+URZ], R3 ;  /* 0x00000003000085a7 */ /* 0x000ea400080010ff */
[----:B--2---:R-:W-:Y:S05]  /*82f0*/  @!P0 BRA `(.L_x_150) ;  /* 0xfffffffc00f08947 */ /* 0x004fea000383ffff */
[----:B------:R-:W-:Y:S05]  /*8300*/  BRA `(.L_x_151) ;  /* 0xffffffb800d07947 */ /* 0x000fea000383ffff */
.L_x_80:
[----:B--2---:R2:W4:Y:S02]  /*8310*/  SYNCS.PHASECHK.TRANS64.TRYWAIT P0, [R12+URZ+0xb0], R9 ;  /* 0x0000b0090c0075a7 */ /* 0x00452400080011ff */
[----:B----4-:R-:W-:Y:S05]  /*8320*/  @!P0 NANOSLEEP.SYNCS 0x989680 ;  /* 0x009896800000895d */ /* 0x010fea0003900000 */
[----:B------:R-:W4:Y:S02]  /*8330*/  @!P0 SYNCS.PHASECHK.TRANS64 P0, [R12+URZ+0xb0], R9 ;  /* 0x0000b0090c0085a7 */ /* 0x000f2400080010ff */
[----:B----4-:R-:W-:Y:S05]  /*8340*/  @!P0 BRA `(.L_x_80) ;  /* 0xfffffffc00f08947 */ /* 0x010fea000383ffff */
[----:B------:R-:W-:Y:S05]  /*8350*/  BRA `(.L_x_152) ;  /* 0xffffffbc00f07947 */ /* 0x000fea000383ffff */
.L_x_83:
[----:B------:R-:W-:Y:S07]  /*8360*/  MOV R0, UR21 ;  /* 0x0000001500007c02 */ /* 0x000fee0008000f00 */
.L_x_153:
[----:B--2---:R2:W3:Y:S02]  /*8370*/  SYNCS.PHASECHK.TRANS64.TRYWAIT P2, [R0+URZ+0xa8], R11 ;  /* 0x0000a80b000075a7 */ /* 0x0044e400080411ff */
[----:B---3--:R-:W-:Y:S05]  /*8380*/  @!P2 NANOSLEEP.SYNCS 0x989680 ;  /* 0x009896800000a95d */ /* 0x008fea0003900000 */
[----:B------:R-:W3:Y:S02]  /*8390*/  @!P2 SYNCS.PHASECHK.TRANS64 P2, [R0+URZ+0xa8], R11 ;  /* 0x0000a80b0000a5a7 */ /* 0x000ee400080410ff */
[----:B---3--:R-:W-:Y:S05]  /*83a0*/  @!P2 BRA `(.L_x_153) ;  /* 0xfffffffc00f0a947 */ /* 0x008fea000383ffff */
[----:B------:R-:W-:Y:S05]  /*83b0*/  BRA `(.L_x_82) ;  /* 0xffffffc400587947 */ /* 0x000fea000383ffff */
.L_x_86:
[----:B--2---:R-:W-:Y:S07]  /*83c0*/  MOV R0, UR21 ;  /* 0x0000001500007c02 */ /* 0x004fee0008000f00 */
.L_x_154:
[----:B--2---:R2:W3:Y:S02]  /*83d0*/  SYNCS.PHASECHK.TRANS64.TRYWAIT P0, [R0+URZ+0x90], R9 ;  /* 0x00009009000075a7 */ /* 0x0044e400080011ff */
[----:B---3--:R-:W-:Y:S05]  /*83e0*/  @!P0 NANOSLEEP.SYNCS 0x989680 ;  /* 0x009896800000895d */ /* 0x008fea0003900000 */
[----:B------:R-:W3:Y:S02]  /*83f0*/  @!P0 SYNCS.PHASECHK.TRANS64 P0, [R0+URZ+0x90], R9 ;  /* 0x00009009000085a7 */ /* 0x000ee400080010ff */
[----:B---3--:R-:W-:Y:S05]  /*8400*/  @!P0 BRA `(.L_x_154) ;  /* 0xfffffffc00f08947 */ /* 0x008fea000383ffff */
[----:B------:R-:W-:Y:S05]  /*8410*/  BRA `(.L_x_155) ;  /* 0xffffffc400b47947 */ /* 0x000fea000383ffff */
.L_x_87:
[----:B------:R-:W-:Y:S07]  /*8420*/  MOV R0, UR21 ;  /* 0x0000001500007c02 */ /* 0x000fee0008000f00 */
.L_x_156:
[----:B--2---:R2:W3:Y:S02]  /*8430*/  SYNCS.PHASECHK.TRANS64.TRYWAIT P0, [R0+URZ+0x98], R9 ;  /* 0x00009809000075a7 */ /* 0x0044e400080011ff */
[----:B---3--:R-:W-:Y:S05]  /*8440*/  @!P0 NANOSLEEP.SYNCS 0x989680 ;  /* 0x009896800000895d */ /* 0x008fea0003900000 */
[----:B------:R-:W3:Y:S02]  /*8450*/  @!P0 SYNCS.PHASECHK.TRANS64 P0, [R0+URZ+0x98], R9 ;  /* 0x00009809000085a7 */ /* 0x000ee400080010ff */
[----:B---3--:R-:W-:Y:S05]  /*8460*/  @!P0 BRA `(.L_x_156) ;  /* 0xfffffffc00f08947 */ /* 0x008fea000383ffff */
[----:B------:R-:W-:Y:S05]  /*8470*/  BRA `(.L_x_157) ;  /* 0xffffffc400ec7947 */ /* 0x000fea000383ffff */
.L_x_89:
[----:B------:R-:W-:-:S07]  /*8480*/  MOV R0, UR21 ;  /* 0x0000001500007c02 */ /* 0x000fce0008000f00 */
.L_x_158:
[----:B---3--:R3:W4:Y:S02]  /*8490*/  SYNCS.PHASECHK.TRANS64.TRYWAIT P0, [R0+URZ+0x90], R3 ;  /* 0x00009003000075a7 */ /* 0x00872400080011ff */
[----:B----4-:R-:W-:Y:S05]  /*84a0*/  @!P0 NANOSLEEP.SYNCS 0x989680 ;  /* 0x009896800000895d */ /* 0x010fea0003900000 */
[----:B------:R-:W4:Y:S02]  /*84b0*/  @!P0 SYNCS.PHASECHK.TRANS64 P0, [R0+URZ+0x90], R3 ;  /* 0x00009003000085a7 */ /* 0x000f2400080010ff */
[----:B----4-:R-:W-:Y:S05]  /*84c0*/  @!P0 BRA `(.L_x_158) ;  /* 0xfffffffc00f08947 */ /* 0x010fea000383ffff */
[----:B------:R-:W-:Y:S05]  /*84d0*/  BRA `(.L_x_159) ;  /* 0xffffffc8005c7947 */ /* 0x000fea000383ffff */
.L_x_91:
[----:B-1----:R1:W2:Y:S02]  /*84e0*/  SYNCS.PHASECHK.TRANS64.TRYWAIT P0, [R3+URZ+0xb0], R0 ;  /* 0x0000b000030075a7 */ /* 0x0022a400080011ff */
[----:B--2---:R-:W-:Y:S05]  /*84f0*/  @!P0 NANOSLEEP.SYNCS 0x989680 ;  /* 0x009896800000895d */ /* 0x004fea0003900000 */
[----:B------:R-:W2:Y:S02]  /*8500*/  @!P0 SYNCS.PHASECHK.TRANS64 P0, [R3+URZ+0xb0], R0 ;  /* 0x0000b000030085a7 */ /* 0x000ea400080010ff */
[----:B--2---:R-:W-:Y:S05]  /*8510*/  @!P0 BRA `(.L_x_91) ;  /* 0xfffffffc00f08947 */ /* 0x004fea000383ffff */
[----:B------:R-:W-:Y:S05]  /*8520*/  BRA `(.L_x_160) ;  /* 0xffffffcc00247947 */ /* 0x000fea000383ffff */
.L_x_102:
[----:B--2---:R2:W1:Y:S02]  /*8530*/  SYNCS.PHASECHK.TRANS64.TRYWAIT P1, [R2+URZ+0x80], R5 ;  /* 0x00008005020075a7 */ /* 0x00446400080211ff */
[----:B-1----:R-:W-:Y:S05]  /*8540*/  @!P1 NANOSLEEP.SYNCS 0x989680 ;  /* 0x009896800000995d */ /* 0x002fea0003900000 */
[----:B------:R-:W1:Y:S02]  /*8550*/  @!P1 SYNCS.PHASECHK.TRANS64 P1, [R2+URZ+0x80], R5 ;  /* 0x00008005020095a7 */ /* 0x000e6400080210ff */
[----:B-1----:R-:W-:Y:S05]  /*8560*/  @!P1 BRA `(.L_x_102) ;  /* 0xfffffffc00f09947 */ /* 0x002fea000383ffff */
[----:B------:R-:W-:Y:S05]  /*8570*/  BRA `(.L_x_101) ;  /* 0xffffffd800987947 */ /* 0x000fea000383ffff */
.L_x_104:
[----:B--2---:R2:W4:Y:S02]  /*8580*/  SYNCS.PHASECHK.TRANS64.TRYWAIT P0, [R100+URZ+0xd0], R3 ;  /* 0x0000d003640075a7 */ /* 0x00452400080011ff */
[----:B----4-:R-:W-:Y:S05]  /*8590*/  @!P0 NANOSLEEP.SYNCS 0x989680 ;  /* 0x009896800000895d */ /* 0x010fea0003900000 */
[----:B------:R-:W4:Y:S02]  /*85a0*/  @!P0 SYNCS.PHASECHK.TRANS64 P0, [R100+URZ+0xd0], R3 ;  /* 0x0000d003640085a7 */ /* 0x000f2400080010ff */
[----:B----4-:R-:W-:Y:S05]  /*85b0*/  @!P0 BRA `(.L_x_104) ;  /* 0xfffffffc00f08947 */ /* 0x010fea000383ffff */
[----:B------:R-:W-:Y:S05]  /*85c0*/  BRA `(.L_x_103) ;  /* 0xffffffd800e87947 */ /* 0x000fea000383ffff */
.L_x_112:
[----:B---3--:R3:W4:Y:S02]  /*85d0*/  SYNCS.PHASECHK.TRANS64.TRYWAIT P0, [R109+URZ+0x80], R4 ;  /* 0x000080046d0075a7 */ /* 0x00872400080011ff */
[----:B----4-:R-:W-:Y:S05]  /*85e0*/  @!P0 NANOSLEEP.SYNCS 0x989680 ;  /* 0x009896800000895d */ /* 0x010fea0003900000 */
[----:B------:R-:W4:Y:S02]  /*85f0*/  @!P0 SYNCS.PHASECHK.TRANS64 P0, [R109+URZ+0x80], R4 ;  /* 0x000080046d0085a7 */ /* 0x000f2400080010ff */
[----:B----4-:R-:W-:Y:S05]  /*8600*/  @!P0 BRA `(.L_x_112) ;  /* 0xfffffffc00f08947 */ /* 0x010fea000383ffff */
[----:B------:R-:W-:Y:S05]  /*8610*/  BRA `(.L_x_111) ;  /* 0xffffffe400dc7947 */ /* 0x000fea000383ffff */
        .weak           $__internal_0_$__cuda_sm10x_tcgen05_guardrail_trap_col_being_dealloced_not_returned_by_alloc
        .type           $__internal_0_$__cuda_sm10x_tcgen05_guardrail_trap_col_being_dealloced_not_returned_by_alloc,@function
        .size           $__internal_0_$__cuda_sm10x_tcgen05_guardrail_trap_col_being_dealloced_not_returned_by_alloc,($__internal_1_$__cuda_sm10x_tcgen05_guardrail_trap_phase_invalid_during_alloc - $__internal_0_$__cuda_sm10x_tcgen05_guardrail_trap_col_being_dealloced_not_returned_by_alloc)
$__internal_0_$__cuda_sm10x_tcgen05_guardrail_trap_col_being_dealloced_not_returned_by_alloc:
[----:B------:R-:W-:Y:S05]  /*8620*/  BPT.TRAP 0x1 ;  /* 0x000000040000795c */ /* 0x000fea0000300000 */
[----:B------:R-:W-:-:S04]  /*8630*/  HFMA2 R3, -RZ, RZ, 0, 0 ;  /* 0x00000000ff037431 */ /* 0x000fc800000001ff */
[----:B------:R-:W-:Y:S05]  /*8640*/  RET.REL.NODEC R2 `(_ZN7cutlass13device_kernelINS_4gemm6kernel13GemmUniversalIN4cute5tupleIJiiiiEEENS1_10collective13CollectiveMmaINS1_35MainloopSm100TmaUmmaWarpSpecializedILi8ELi2ELi4ENS5_IJNS4_1CILi1EEENSA_ILi2EEESB_EEEEENS5_IJNSA_ILi64EEENSA_ILi128EEESG_EEENS_12float_e5m2_tENS5_IJlSB_lEEESI_SJ_NS4_8TiledMMAINS4_8MMA_AtomIJNS4_10MMA_TraitsINS4_19SM100_MMA_F8F6F4_SSEJSI_SI_fSF_SG_NS4_17integral_constantINS4_4UMMA5MajorELSQ_0EEESR_NSO_INSP_7ScaleInELSS_0EEEST_EEEEEENS4_6LayoutINS5_IJSB_SB_SB_EEENS5_IJNSA_ILi0EEESY_SY_EEEEENS5_IJNS4_10UnderscoreES11_S11_EEEEENS4_23SM90_TMA_LOAD_MULTICASTENS4_14ComposedLayoutINS4_7SwizzleILi3ELi4ELi3EEENS4_18smem_ptr_flag_bitsILi8EEENSW_INS5_IJNSA_ILi8EEESG_EEENS5_IJSG_SB_EEEEEEEvNS4_8identityENS4_13SM90_TMA_LOADES1E_vS1F_EENS_8epilogue10collective18CollectiveEpilogueINS1I_23Sm100TmaWarpSpecializedILi2ELi2ELi32ELb0ELb0EEEJSH_NS5_IJNSW_ISF_SB_EES1N_EEESI_SJ_SI_SJ_NS1I_6fusion15FusionCallbacksIS1M_NS1P_17LinearCombinationISI_fSI_fLNS_15FloatRoundStyleE2EEESH_S1O_JEEENS4_5SM1004TMEM4LOAD26SM100_TMEM_LOAD_16dp32b32xES1G_NS15_INS16_ILi2ELi4ELi3EEES19_NSW_INS5_IJS1A_SF_EEENS5_IJSF_SB_EEEEEEENS4_39AutoVectorizingCopyWithAssumedAlignmentILi128EEENS4_14SM90_TMA_STOREES23_S25_S25_EEEvvEEEEvNT_6ParamsE) ;  /* 0xffffff78026c7950 */ /* 0x000fea0003c3ffff */
        .weak           $__internal_1_$__cuda_sm10x_tcgen05_guardrail_trap_phase_invalid_during_alloc
        .type           $__internal_1_$__cuda_sm10x_tcgen05_guardrail_trap_phase_invalid_during_alloc,@function
        .size           $__internal_1_$__cuda_sm10x_tcgen05_guardrail_trap_phase_invalid_during_alloc,($__internal_2_$__cuda_sm10x_tcgen05_guardrail_trap_unallocated_columns_being_dealloced - $__internal_1_$__cuda_sm10x_tcgen05_guardrail_trap_phase_invalid_during_alloc)
$__internal_1_$__cuda_sm10x_tcgen05_guardrail_trap_phase_invalid_during_alloc:
[----:B------:R-:W-:Y:S05]  /*8650*/  BPT.TRAP 0x1 ;  /* 0x000000040000795c */ /* 0x000fea0000300000 */
[----:B------:R-:W-:-:S04]  /*8660*/  MOV R5, 0x0 ;  /* 0x0000000000057802 */ /* 0x000fc80000000f00 */
[----:B------:R-:W-:Y:S05]  /*8670*/  RET.REL.NODEC R4 `(_ZN7cutlass13device_kernelINS_4gemm6kernel13GemmUniversalIN4cute5tupleIJiiiiEEENS1_10collective13CollectiveMmaINS1_35MainloopSm100TmaUmmaWarpSpecializedILi8ELi2ELi4ENS5_IJNS4_1CILi1EEENSA_ILi2EEESB_EEEEENS5_IJNSA_ILi64EEENSA_ILi128EEESG_EEENS_12float_e5m2_tENS5_IJlSB_lEEESI_SJ_NS4_8TiledMMAINS4_8MMA_AtomIJNS4_10MMA_TraitsINS4_19SM100_MMA_F8F6F4_SSEJSI_SI_fSF_SG_NS4_17integral_constantINS4_4UMMA5MajorELSQ_0EEESR_NSO_INSP_7ScaleInELSS_0EEEST_EEEEEENS4_6LayoutINS5_IJSB_SB_SB_EEENS5_IJNSA_ILi0EEESY_SY_EEEEENS5_IJNS4_10UnderscoreES11_S11_EEEEENS4_23SM90_TMA_LOAD_MULTICASTENS4_14ComposedLayoutINS4_7SwizzleILi3ELi4ELi3EEENS4_18smem_ptr_flag_bitsILi8EEENSW_INS5_IJNSA_ILi8EEESG_EEENS5_IJSG_SB_EEEEEEEvNS4_8identityENS4_13SM90_TMA_LOADES1E_vS1F_EENS_8epilogue10collective18CollectiveEpilogueINS1I_23Sm100TmaWarpSpecializedILi2ELi2ELi32ELb0ELb0EEEJSH_NS5_IJNSW_ISF_SB_EES1N_EEESI_SJ_SI_SJ_NS1I_6fusion15FusionCallbacksIS1M_NS1P_17LinearCombinationISI_fSI_fLNS_15FloatRoundStyleE2EEESH_S1O_JEEENS4_5SM1004TMEM4LOAD26SM100_TMEM_LOAD_16dp32b32xES1G_NS15_INS16_ILi2ELi4ELi3EEES19_NSW_INS5_IJS1A_SF_EEENS5_IJSF_SB_EEEEEEENS4_39AutoVectorizingCopyWithAssumedAlignmentILi128EEENS4_14SM90_TMA_STOREES23_S25_S25_EEEvvEEEEvNT_6ParamsE) ;  /* 0xffffff7804607950 */ /* 0x000fea0003c3ffff */
        .weak           $__internal_2_$__cuda_sm10x_tcgen05_guardrail_trap_unallocated_columns_being_dealloced
        .type           $__internal_2_$__cuda_sm10x_tcgen05_guardrail_trap_unallocated_columns_being_dealloced,@function
        .size           $__internal_2_$__cuda_sm10x_tcgen05_guardrail_trap_unallocated_columns_being_dealloced,(.L_x_162 - $__internal_2_$__cuda_sm10x_tcgen05_guardrail_trap_unallocated_columns_being_dealloced)
$__internal_2_$__cuda_sm10x_tcgen05_guardrail_trap_unallocated_columns_being_dealloced:
[----:B------:R-:W-:Y:S05]  /*8680*/  BPT.TRAP 0x1 ;  /* 0x000000040000795c */ /* 0x000fea0000300000 */
[----:B------:R-:W-:-:S04]  /*8690*/  HFMA2 R3, -RZ, RZ, 0, 0 ;  /* 0x00000000ff037431 */ /* 0x000fc800000001ff */
[----:B------:R-:W-:Y:S05]  /*86a0*/  RET.REL.NODEC R2 `(_ZN7cutlass13device_kernelINS_4gemm6kernel13GemmUniversalIN4cute5tupleIJiiiiEEENS1_10collective13CollectiveMmaINS1_35MainloopSm100TmaUmmaWarpSpecializedILi8ELi2ELi4ENS5_IJNS4_1CILi1EEENSA_ILi2EEESB_EEEEENS5_IJNSA_ILi64EEENSA_ILi128EEESG_EEENS_12float_e5m2_tENS5_IJlSB_lEEESI_SJ_NS4_8TiledMMAINS4_8MMA_AtomIJNS4_10MMA_TraitsINS4_19SM100_MMA_F8F6F4_SSEJSI_SI_fSF_SG_NS4_17integral_constantINS4_4UMMA5MajorELSQ_0EEESR_NSO_INSP_7ScaleInELSS_0EEEST_EEEEEENS4_6LayoutINS5_IJSB_SB_SB_EEENS5_IJNSA_ILi0EEESY_SY_EEEEENS5_IJNS4_10UnderscoreES11_S11_EEEEENS4_23SM90_TMA_LOAD_MULTICASTENS4_14ComposedLayoutINS4_7SwizzleILi3ELi4ELi3EEENS4_18smem_ptr_flag_bitsILi8EEENSW_INS5_IJNSA_ILi8EEESG_EEENS5_IJSG_SB_EEEEEEEvNS4_8identityENS4_13SM90_TMA_LOADES1E_vS1F_EENS_8epilogue10collective18CollectiveEpilogueINS1I_23Sm100TmaWarpSpecializedILi2ELi2ELi32ELb0ELb0EEEJSH_NS5_IJNSW_ISF_SB_EES1N_EEESI_SJ_SI_SJ_NS1I_6fusion15FusionCallbacksIS1M_NS1P_17LinearCombinationISI_fSI_fLNS_15FloatRoundStyleE2EEESH_S1O_JEEENS4_5SM1004TMEM4LOAD26SM100_TMEM_LOAD_16dp32b32xES1G_NS15_INS16_ILi2ELi4ELi3EEES19_NSW_INS5_IJS1A_SF_EEENS5_IJSF_SB_EEEEEEENS4_39AutoVectorizingCopyWithAssumedAlignmentILi128EEENS4_14SM90_TMA_STOREES23_S25_S25_EEEvvEEEEvNT_6ParamsE) ;  /* 0xffffff7802547950 */ /* 0x000fea0003c3ffff */
.L_x_161:
[----:B------:R-:W-:-:S00]  /*86b0*/  BRA `(.L_x_161) ;  /* 0xfffffffc00fc7947 */ /* 0x000fc0000383ffff */
[----:B------:R-:W-:-:S00]  /*86c0*/  NOP ;  /* 0x0000000000007918 */ /* 0x000fc00000000000 */
        /* <DEDUP_REMOVED lines=11> */
.L_x_162:


//--------------------- .nv.global.init           --------------------------
	.section	.nv.global.init,"aw",@progbits
.nv.global.init:
	.type		$str$27,@object
	.size		$str$27,($str$28 - $str$27)
$str$27:
        /*0000*/ 	.byte	0x28, 0x61, 0x64, 0x64, 0x72, 0x65, 0x73, 0x73, 0x20, 0x26, 0x20, 0x6d, 0x61, 0x73, 0x6b, 0x29
        /*0010*/ 	.byte	0x20, 0x3d, 0x3d, 0x20, 0x30, 0x00
	.type		$str$28,@object
	.size		$str$28,($str$26 - $str$28)
$str$28:
        /*0016*/ 	.byte	0x2f, 0x74, 0x6d, 0x70, 0x2f, 0x63, 0x75, 0x74, 0x6c, 0x61, 0x73, 0x73, 0x5f, 0x73, 0x77, 0x65
        /*0026*/ 	.byte	0x65, 0x70, 0x5f, 0x73, 0x72, 0x63, 0x2f, 0x69, 0x6e, 0x63, 0x6c, 0x75, 0x64, 0x65, 0x2f, 0x63
        /*0036*/ 	.byte	0x75, 0x74, 0x65, 0x2f, 0x70, 0x6f, 0x69, 0x6e, 0x74, 0x65, 0x72, 0x5f, 0x66, 0x6c, 0x61, 0x67
        /*0046*/ 	.byte	0x67, 0x65, 0x64, 0x2e, 0x68, 0x70, 0x70, 0x00
	.type		$str$26,@object
	.size		$str$26,($str$25 - $str$26)
$str$26:
        /*004e*/ 	.byte	0x2f, 0x74, 0x6d, 0x70, 0x2f, 0x63, 0x75, 0x74, 0x6c, 0x61, 0x73, 0x73, 0x5f, 0x73, 0x77, 0x65
        /*005e*/ 	.byte	0x65, 0x70, 0x5f, 0x73, 0x72, 0x63, 0x2f, 0x69, 0x6e, 0x63, 0x6c, 0x75, 0x64, 0x65, 0x2f, 0x63
        /*006e*/ 	.byte	0x75, 0x74, 0x65, 0x2f, 0x61, 0x74, 0x6f, 0x6d, 0x2f, 0x63, 0x6f, 0x70, 0x79, 0x5f, 0x74, 0x72
        /*007e*/ 	.byte	0x61, 0x69, 0x74, 0x73, 0x5f, 0x73, 0x6d, 0x31, 0x30, 0x30, 0x2e, 0x68, 0x70, 0x70, 0x00
	.type		$str$25,@object
	.size		$str$25,(__unnamed_1 - $str$25)
$str$25:
        /*008d*/ 	.byte	0x28, 0x28, 0x75, 0x69, 0x6e, 0x74, 0x33, 0x32, 0x5f, 0x74, 0x28, 0x74, 0x68, 0x72, 0x65, 0x61
        /*009d*/ 	.byte	0x64, 0x49, 0x64, 0x78, 0x2e, 0x78, 0x29, 0x20, 0x2f, 0x20, 0x33, 0x32, 0x29, 0x20, 0x25, 0x20
        /*00ad*/ 	.byte	0x34, 0x29, 0x20, 0x3d, 0x3d, 0x20, 0x28, 0x28, 0x28, 0x74, 0x6d, 0x65, 0x6d, 0x5f, 0x61, 0x64
        /*00bd*/ 	.byte	0x64, 0x72, 0x20, 0x3e, 0x3e, 0x20, 0x31, 0x36, 0x29, 0x20, 0x2f, 0x20, 0x33, 0x32, 0x29, 0x20
        /*00cd*/ 	.byte	0x25, 0x20, 0x34, 0x29, 0x00
	.type		__unnamed_1,@object
	.size		__unnamed_1,(__unnamed_2 - __unnamed_1)
__unnamed_1:
        /*00d2*/ 	.byte	0x61, 0x75, 0x74, 0x6f, 0x20, 0x63, 0x75, 0x74, 0x65, 0x3a, 0x3a, 0x61, 0x73, 0x5f, 0x70, 0x6f
        /* <DEDUP_REMOVED lines=24> */
        /*0262*/ 	.byte	0x3c, 0x34, 0x30, 0x39, 0x36, 0x3e, 0x3e, 0x3e, 0x3e, 0x5d, 0x00
	.type		__unnamed_2,@object
	.size		__unnamed_2,(.L_2 - __unnamed_2)
__unnamed_2:
        /* <DEDUP_REMOVED lines=40> */
        /*04ed*/ 	.byte	0x74, 0x65, 0x3a, 0x3a, 0x43, 0x3c, 0x30, 0x3e, 0x3e, 0x3e, 0x3e, 0x5d, 0x00
.L_2:


//--------------------- .nv.shared._ZN7cutlass13device_kernelINS_4gemm6kernel13GemmUniversalIN4cute5tupleIJiiiiEEENS1_10collective13CollectiveMmaINS1_35MainloopSm100TmaUmmaWarpSpecializedILi8ELi2ELi4ENS5_IJNS4_1CILi1EEENSA_ILi2EEESB_EEEEENS5_IJNSA_ILi64EEENSA_ILi128EEESG_EEENS_12float_e5m2_tENS5_IJlSB_lEEESI_SJ_NS4_8TiledMMAINS4_8MMA_AtomIJNS4_10MMA_TraitsINS4_19SM100_MMA_F8F6F4_SSEJSI_SI_fSF_SG_NS4_17integral_constantINS4_4UMMA5MajorELSQ_0EEESR_NSO_INSP_7ScaleInELSS_0EEEST_EEEEEENS4_6LayoutINS5_IJSB_SB_SB_EEENS5_IJNSA_ILi0EEESY_SY_EEEEENS5_IJNS4_10UnderscoreES11_S11_EEEEENS4_23SM90_TMA_LOAD_MULTICASTENS4_14ComposedLayoutINS4_7SwizzleILi3ELi4ELi3EEENS4_18smem_ptr_flag_bitsILi8EEENSW_INS5_IJNSA_ILi8EEESG_EEENS5_IJSG_SB_EEEEEEEvNS4_8identityENS4_13SM90_TMA_LOADES1E_vS1F_EENS_8epilogue10collective18CollectiveEpilogueINS1I_23Sm100TmaWarpSpecializedILi2ELi2ELi32ELb0ELb0EEEJSH_NS5_IJNSW_ISF_SB_EES1N_EEESI_SJ_SI_SJ_NS1I_6fusion15FusionCallbacksIS1M_NS1P_17LinearCombinationISI_fSI_fLNS_15FloatRoundStyleE2EEESH_S1O_JEEENS4_5SM1004TMEM4LOAD26SM100_TMEM_LOAD_16dp32b32xES1G_NS15_INS16_ILi2ELi4ELi3EEES19_NSW_INS5_IJS1A_SF_EEENS5_IJSF_SB_EEEEEEENS4_39AutoVectorizingCopyWithAssumedAlignmentILi128EEENS4_14SM90_TMA_STOREES23_S25_S25_EEEvvEEEEvNT_6ParamsE --------------------------
	.section	.nv.shared._ZN7cutlass13device_kernelINS_4gemm6kernel13GemmUniversalIN4cute5tupleIJiiiiEEENS1_10collective13CollectiveMmaINS1_35MainloopSm100TmaUmmaWarpSpecializedILi8ELi2ELi4ENS5_IJNS4_1CILi1EEENSA_ILi2EEESB_EEEEENS5_IJNSA_ILi64EEENSA_ILi128EEESG_EEENS_12float_e5m2_tENS5_IJlSB_lEEESI_SJ_NS4_8TiledMMAINS4_8MMA_AtomIJNS4_10MMA_TraitsINS4_19SM100_MMA_F8F6F4_SSEJSI_SI_fSF_SG_NS4_17integral_constantINS4_4UMMA5MajorELSQ_0EEESR_NSO_INSP_7ScaleInELSS_0EEEST_EEEEEENS4_6LayoutINS5_IJSB_SB_SB_EEENS5_IJNSA_ILi0EEESY_SY_EEEEENS5_IJNS4_10UnderscoreES11_S11_EEEEENS4_23SM90_TMA_LOAD_MULTICASTENS4_14ComposedLayoutINS4_7SwizzleILi3ELi4ELi3EEENS4_18smem_ptr_flag_bitsILi8EEENSW_INS5_IJNSA_ILi8EEESG_EEENS5_IJSG_SB_EEEEEEEvNS4_8identityENS4_13SM90_TMA_LOADES1E_vS1F_EENS_8epilogue10collective18CollectiveEpilogueINS1I_23Sm100TmaWarpSpecializedILi2ELi2ELi32ELb0ELb0EEEJSH_NS5_IJNSW_ISF_SB_EES1N_EEESI_SJ_SI_SJ_NS1I_6fusion15FusionCallbacksIS1M_NS1P_17LinearCombinationISI_fSI_fLNS_15FloatRoundStyleE2EEESH_S1O_JEEENS4_5SM1004TMEM4LOAD26SM100_TMEM_LOAD_16dp32b32xES1G_NS15_INS16_ILi2ELi4ELi3EEES19_NSW_INS5_IJS1A_SF_EEENS5_IJSF_SB_EEEEEEENS4_39AutoVectorizingCopyWithAssumedAlignmentILi128EEENS4_14SM90_TMA_STOREES23_S25_S25_EEEvvEEEEvNT_6ParamsE,"aw",@nobits
	.sectionflags	@""
	.align	16
	.zero		1024


//--------------------- .nv.shared.reserved.0     --------------------------
	.section	.nv.shared.reserved.0,"aw",@nobits
	.weak		__nv_reservedSMEM_offset_0_alias
	.size		__nv_reservedSMEM_offset_0_alias, 0, 64
	.other		__nv_reservedSMEM_offset_0_alias,@"STO_CUDA_RESERVED_SHARED STV_DEFAULT"
__nv_reservedSMEM_offset_0_alias:
	.zero		0
.nv.shared.reserved.0:
	.zero		64
	.weak		__nv_reservedSMEM_tcgen05_partition
	.type		__nv_reservedSMEM_tcgen05_partition,@object
	.size		__nv_reservedSMEM_tcgen05_partition,(.L_0 - __nv_reservedSMEM_tcgen05_partition)
__nv_reservedSMEM_tcgen05_partition:
	.zero		32
.L_0:


//--------------------- .nv.global                --------------------------
	.section	.nv.global,"aw",@nobits
.nv.global:
	.type		_ZN39_INTERNAL_76a53685_4_k_cu_ca4636b8_89374cute1_E,@object
	.size		_ZN39_INTERNAL_76a53685_4_k_cu_ca4636b8_89374cute1_E,(_ZN39_INTERNAL_76a53685_4_k_cu_ca4636b8_89374cuda3std3__45__cpo6cbeginE - _ZN39_INTERNAL_76a53685_4_k_cu_ca4636b8_89374cute1_E)
_ZN39_INTERNAL_76a53685_4_k_cu_ca4636b8_89374cute1_E:
	.zero		1
	.type		_ZN39_INTERNAL_76a53685_4_k_cu_ca4636b8_89374cuda3std3__45__cpo6cbeginE,@object
	.size		_ZN39_INTERNAL_76a53685_4_k_cu_ca4636b8_89374cuda3std3__45__cpo6cbeginE,(_ZN39_INTERNAL_76a53685_4_k_cu_ca4636b8_89374cuda3std3__48in_placeE - _ZN39_INTERNAL_76a53685_4_k_cu_ca4636b8_89374cuda3std3__45__cpo6cbeginE)
_ZN39_INTERNAL_76a53685_4_k_cu_ca4636b8_89374cuda3std3__45__cpo6cbeginE:
	.zero		1
	.type		_ZN39_INTERNAL_76a53685_4_k_cu_ca4636b8_89374cuda3std3__48in_placeE,@object
	.size		_ZN39_INTERNAL_76a53685_4_k_cu_ca4636b8_89374cuda3std3__48in_placeE,(_ZN39_INTERNAL_76a53685_4_k_cu_ca4636b8_89374cuda3std6ranges3__45__cpo9iter_moveE - _ZN39_INTERNAL_76a53685_4_k_cu_ca4636b8_89374cuda3std3__48in_placeE)
_ZN39_INTERNAL_76a53685_4_k_cu_ca4636b8_89374cuda3std3__48in_placeE:
	.zero		1
	.type		_ZN39_INTERNAL_76a53685_4_k_cu_ca4636b8_89374cuda3std6ranges3__45__cpo9iter_moveE,@object
	.size		_ZN39_INTERNAL_76a53685_4_k_cu_ca4636b8_89374cuda3std6ranges3__45__cpo9iter_moveE,(_ZN39_INTERNAL_76a53685_4_k_cu_ca4636b8_89374cuda3std3__45__cpo5beginE - _ZN39_INTERNAL_76a53685_4_k_cu_ca4636b8_89374cuda3std6ranges3__45__cpo9iter_moveE)
_ZN39_INTERNAL_76a53685_4_k_cu_ca4636b8_89374cuda3std6ranges3__45__cpo9iter_moveE:
	.zero		1
	.type		_ZN39_INTERNAL_76a53685_4_k_cu_ca4636b8_89374cuda3std3__45__cpo5beginE,@object
	.size		_ZN39_INTERNAL_76a53685_4_k_cu_ca4636b8_89374cuda3std3__45__cpo5beginE,(_ZN39_INTERNAL_76a53685_4_k_cu_ca4636b8_89374cuda3std3__441_GLOBAL__N__76a53685_4_k_cu_ca4636b8_89376ignoreE - _ZN39_INTERNAL_76a53685_4_k_cu_ca4636b8_89374cuda3std3__45__cpo5beginE)
_ZN39_INTERNAL_76a53685_4_k_cu_ca4636b8_89374cuda3std3__45__cpo5beginE:
	.zero		1
	.type		_ZN39_INTERNAL_76a53685_4_k_cu_ca4636b8_89374cuda3std3__441_GLOBAL__N__76a53685_4_k_cu_ca4636b8_89376ignoreE,@object
	.size		_ZN39_INTERNAL_76a53685_4_k_cu_ca4636b8_89374cuda3std3__441_GLOBAL__N__76a53685_4_k_cu_ca4636b8_89376ignoreE,(_ZN39_INTERNAL_76a53685_4_k_cu_ca4636b8_89374cute7productE - _ZN39_INTERNAL_76a53685_4_k_cu_ca4636b8_89374cuda3std3__441_GLOBAL__N__76a53685_4_k_cu_ca4636b8_89376ignoreE)
_ZN39_INTERNAL_76a53685_4_k_cu_ca4636b8_89374cuda3std3__441_GLOBAL__N__76a53685_4_k_cu_ca4636b8_89376ignoreE:
	.zero		1
	.type		_ZN39_INTERNAL_76a53685_4_k_cu_ca4636b8_89374cute7productE,@object
	.size		_ZN39_INTERNAL_76a53685_4_k_cu_ca4636b8_89374cute7productE,(_ZN39_INTERNAL_76a53685_4_k_cu_ca4636b8_89374cuda3std3__45__cpo3endE - _ZN39_INTERNAL_76a53685_4_k_cu_ca4636b8_89374cute7productE)
_ZN39_INTERNAL_76a53685_4_k_cu_ca4636b8_89374cute7productE:
	.zero		1
	.type		_ZN39_INTERNAL_76a53685_4_k_cu_ca4636b8_89374cuda3std3__45__cpo3endE,@object
	.size		_ZN39_INTERNAL_76a53685_4_k_cu_ca4636b8_89374cuda3std3__45__cpo3endE,(_ZN39_INTERNAL_76a53685_4_k_cu_ca4636b8_89374cuda3std3__419piecewise_constructE - _ZN39_INTERNAL_76a53685_4_k_cu_ca4636b8_89374cuda3std3__45__cpo3endE)
_ZN39_INTERNAL_76a53685_4_k_cu_ca4636b8_89374cuda3std3__45__cpo3endE:
	.zero		1
	.type		_ZN39_INTERNAL_76a53685_4_k_cu_ca4636b8_89374cuda3std3__419piecewise_constructE,@object
	.size		_ZN39_INTERNAL_76a53685_4_k_cu_ca4636b8_89374cuda3std3__419piecewise_constructE,(_ZN39_INTERNAL_76a53685_4_k_cu_ca4636b8_89374cuda3std3__45__cpo4cendE - _ZN39_INTERNAL_76a53685_4_k_cu_ca4636b8_89374cuda3std3__419piecewise_constructE)
_ZN39_INTERNAL_76a53685_4_k_cu_ca4636b8_89374cuda3std3__419piecewise_constructE:
	.zero		1
	.type		_ZN39_INTERNAL_76a53685_4_k_cu_ca4636b8_89374cuda3std3__45__cpo4cendE,@object
	.size		_ZN39_INTERNAL_76a53685_4_k_cu_ca4636b8_89374cuda3std3__45__cpo4cendE,(_ZN39_INTERNAL_76a53685_4_k_cu_ca4636b8_89374cuda3std6ranges3__45__cpo4swapE - _ZN39_INTERNAL_76a53685_4_k_cu_ca4636b8_89374cuda3std3__45__cpo4cendE)
_ZN39_INTERNAL_76a53685_4_k_cu_ca4636b8_89374cuda3std3__45__cpo4cendE:
	.zero		1
	.type		_ZN39_INTERNAL_76a53685_4_k_cu_ca4636b8_89374cuda3std6ranges3__45__cpo4swapE,@object
	.size		_ZN39_INTERNAL_76a53685_4_k_cu_ca4636b8_89374cuda3std6ranges3__45__cpo4swapE,(.L_10 - _ZN39_INTERNAL_76a53685_4_k_cu_ca4636b8_89374cuda3std6ranges3__45__cpo4swapE)
_ZN39_INTERNAL_76a53685_4_k_cu_ca4636b8_89374cuda3std6ranges3__45__cpo4swapE:
	.zero		1
.L_10:


//--------------------- .nv.constant0._ZN7cutlass13device_kernelINS_4gemm6kernel13GemmUniversalIN4cute5tupleIJiiiiEEENS1_10collective13CollectiveMmaINS1_35MainloopSm100TmaUmmaWarpSpecializedILi8ELi2ELi4ENS5_IJNS4_1CILi1EEENSA_ILi2EEESB_EEEEENS5_IJNSA_ILi64EEENSA_ILi128EEESG_EEENS_12float_e5m2_tENS5_IJlSB_lEEESI_SJ_NS4_8TiledMMAINS4_8MMA_AtomIJNS4_10MMA_TraitsINS4_19SM100_MMA_F8F6F4_SSEJSI_SI_fSF_SG_NS4_17integral_constantINS4_4UMMA5MajorELSQ_0EEESR_NSO_INSP_7ScaleInELSS_0EEEST_EEEEEENS4_6LayoutINS5_IJSB_SB_SB_EEENS5_IJNSA_ILi0EEESY_SY_EEEEENS5_IJNS4_10UnderscoreES11_S11_EEEEENS4_23SM90_TMA_LOAD_MULTICASTENS4_14ComposedLayoutINS4_7SwizzleILi3ELi4ELi3EEENS4_18smem_ptr_flag_bitsILi8EEENSW_INS5_IJNSA_ILi8EEESG_EEENS5_IJSG_SB_EEEEEEEvNS4_8identityENS4_13SM90_TMA_LOADES1E_vS1F_EENS_8epilogue10collective18CollectiveEpilogueINS1I_23Sm100TmaWarpSpecializedILi2ELi2ELi32ELb0ELb0EEEJSH_NS5_IJNSW_ISF_SB_EES1N_EEESI_SJ_SI_SJ_NS1I_6fusion15FusionCallbacksIS1M_NS1P_17LinearCombinationISI_fSI_fLNS_15FloatRoundStyleE2EEESH_S1O_JEEENS4_5SM1004TMEM4LOAD26SM100_TMEM_LOAD_16dp32b32xES1G_NS15_INS16_ILi2ELi4ELi3EEES19_NSW_INS5_IJS1A_SF_EEENS5_IJSF_SB_EEEEEEENS4_39AutoVectorizingCopyWithAssumedAlignmentILi128EEENS4_14SM90_TMA_STOREES23_S25_S25_EEEvvEEEEvNT_6ParamsE --------------------------
	.section	.nv.constant0._ZN7cutlass13device_kernelINS_4gemm6kernel13GemmUniversalIN4cute5tupleIJiiiiEEENS1_10collective13CollectiveMmaINS1_35MainloopSm100TmaUmmaWarpSpecializedILi8ELi2ELi4ENS5_IJNS4_1CILi1EEENSA_ILi2EEESB_EEEEENS5_IJNSA_ILi64EEENSA_ILi128EEESG_EEENS_12float_e5m2_tENS5_IJlSB_lEEESI_SJ_NS4_8TiledMMAINS4_8MMA_AtomIJNS4_10MMA_TraitsINS4_19SM100_MMA_F8F6F4_SSEJSI_SI_fSF_SG_NS4_17integral_constantINS4_4UMMA5MajorELSQ_0EEESR_NSO_INSP_7ScaleInELSS_0EEEST_EEEEEENS4_6LayoutINS5_IJSB_SB_SB_EEENS5_IJNSA_ILi0EEESY_SY_EEEEENS5_IJNS4_10UnderscoreES11_S11_EEEEENS4_23SM90_TMA_LOAD_MULTICASTENS4_14ComposedLayoutINS4_7SwizzleILi3ELi4ELi3EEENS4_18smem_ptr_flag_bitsILi8EEENSW_INS5_IJNSA_ILi8EEESG_EEENS5_IJSG_SB_EEEEEEEvNS4_8identityENS4_13SM90_TMA_LOADES1E_vS1F_EENS_8epilogue10collective18CollectiveEpilogueINS1I_23Sm100TmaWarpSpecializedILi2ELi2ELi32ELb0ELb0EEEJSH_NS5_IJNSW_ISF_SB_EES1N_EEESI_SJ_SI_SJ_NS1I_6fusion15FusionCallbacksIS1M_NS1P_17LinearCombinationISI_fSI_fLNS_15FloatRoundStyleE2EEESH_S1O_JEEENS4_5SM1004TMEM4LOAD26SM100_TMEM_LOAD_16dp32b32xES1G_NS15_INS16_ILi2ELi4ELi3EEES19_NSW_INS5_IJS1A_SF_EEENS5_IJSF_SB_EEEEEEENS4_39AutoVectorizingCopyWithAssumedAlignmentILi128EEENS4_14SM90_TMA_STOREES23_S25_S25_EEEvvEEEEvNT_6ParamsE,"a",@progbits
	.sectionflags	@""
	.align	4
.nv.constant0._ZN7cutlass13device_kernelINS_4gemm6kernel13GemmUniversalIN4cute5tupleIJiiiiEEENS1_10collective13CollectiveMmaINS1_35MainloopSm100TmaUmmaWarpSpecializedILi8ELi2ELi4ENS5_IJNS4_1CILi1EEENSA_ILi2EEESB_EEEEENS5_IJNSA_ILi64EEENSA_ILi128EEESG_EEENS_12float_e5m2_tENS5_IJlSB_lEEESI_SJ_NS4_8TiledMMAINS4_8MMA_AtomIJNS4_10MMA_TraitsINS4_19SM100_MMA_F8F6F4_SSEJSI_SI_fSF_SG_NS4_17integral_constantINS4_4UMMA5MajorELSQ_0EEESR_NSO_INSP_7ScaleInELSS_0EEEST_EEEEEENS4_6LayoutINS5_IJSB_SB_SB_EEENS5_IJNSA_ILi0EEESY_SY_EEEEENS5_IJNS4_10UnderscoreES11_S11_EEEEENS4_23SM90_TMA_LOAD_MULTICASTENS4_14ComposedLayoutINS4_7SwizzleILi3ELi4ELi3EEENS4_18smem_ptr_flag_bitsILi8EEENSW_INS5_IJNSA_ILi8EEESG_EEENS5_IJSG_SB_EEEEEEEvNS4_8identityENS4_13SM90_TMA_LOADES1E_vS1F_EENS_8epilogue10collective18CollectiveEpilogueINS1I_23Sm100TmaWarpSpecializedILi2ELi2ELi32ELb0ELb0EEEJSH_NS5_IJNSW_ISF_SB_EES1N_EEESI_SJ_SI_SJ_NS1I_6fusion15FusionCallbacksIS1M_NS1P_17LinearCombinationISI_fSI_fLNS_15FloatRoundStyleE2EEESH_S1O_JEEENS4_5SM1004TMEM4LOAD26SM100_TMEM_LOAD_16dp32b32xES1G_NS15_INS16_ILi2ELi4ELi3EEES19_NSW_INS5_IJS1A_SF_EEENS5_IJSF_SB_EEEEEEENS4_39AutoVectorizingCopyWithAssumedAlignmentILi128EEENS4_14SM90_TMA_STOREES23_S25_S25_EEEvvEEEEvNT_6ParamsE:
	.zero		2944


//--------------------- SYMBOLS --------------------------

	.type		.nv.reservedSmem.offset0,@object
	.size		.nv.reservedSmem.offset0,0x4
	.type		.nv.reservedSmem.cap,@object
	.size		.nv.reservedSmem.cap,0x4
	.type		__assertfail,@function
